// auto-generated by cutlass_sweep.gemm — config: {"arch": "sm_100", "cluster_m": 1, "cluster_n": 1, "dtype": "bf16", "dtype_b": "bf16", "layout": "nt", "stages": 0, "tile_k": 32, "tile_m": 128, "tile_n": 128}
#include "cutlass/cutlass.h"
#include "cutlass/gemm/collective/collective_builder.hpp"
#include "cutlass/gemm/device/gemm_universal_adapter.h"
#include "cutlass/gemm/kernel/gemm_universal.hpp"
#include "cutlass/epilogue/collective/collective_builder.hpp"

using ElemA = cutlass::bfloat16_t;
using ElemB = cutlass::bfloat16_t;
using ElemCD = cutlass::bfloat16_t;
using Acc  = float;
using TileShape    = cute::Shape<cute::_128, cute::_128, cute::_32>;
using ClusterShape = cute::Shape<cute::_1, cute::_1, cute::_1>;

using CollectiveEpilogue = typename cutlass::epilogue::collective::CollectiveBuilder<
    cutlass::arch::Sm100, cutlass::arch::OpClassTensorOp,
    TileShape, ClusterShape,
    cutlass::epilogue::collective::EpilogueTileAuto,
    Acc, Acc,
    ElemCD, cutlass::layout::RowMajor, 128 / cutlass::sizeof_bits<ElemCD>::value,
    ElemCD, cutlass::layout::RowMajor, 128 / cutlass::sizeof_bits<ElemCD>::value,
    cutlass::epilogue::collective::EpilogueScheduleAuto
  >::CollectiveOp;

using CollectiveMainloop = typename cutlass::gemm::collective::CollectiveBuilder<
    cutlass::arch::Sm100, cutlass::arch::OpClassTensorOp,
    ElemA, cutlass::layout::RowMajor, 128 / cutlass::sizeof_bits<ElemA>::value,
    ElemB, cutlass::layout::ColumnMajor, 128 / cutlass::sizeof_bits<ElemB>::value,
    Acc,
    TileShape, ClusterShape,
    cutlass::gemm::collective::StageCountAutoCarveout<static_cast<int>(sizeof(typename CollectiveEpilogue::SharedStorage))>,
    cutlass::gemm::collective::KernelScheduleAuto
  >::CollectiveOp;

using GemmKernel = cutlass::gemm::kernel::GemmUniversal<
    cute::Shape<int,int,int,int>,
    CollectiveMainloop,
    CollectiveEpilogue
>;
using Gemm = cutlass::gemm::device::GemmUniversalAdapter<GemmKernel>;

// Force the device kernel symbol into the cubin without needing a host main.
auto* _anchor = &cutlass::device_kernel<GemmKernel>;


// ===== COMPILED SASS (sm_100a) =====

	.target	sm_100a

	.elftype	@"ET_EXEC"


//--------------------- .note.nv.tkinfo           --------------------------
	.section	.note.nv.tkinfo,"",@"SHT_NOTE"
	.sectionflags	@"SHF_NOTE_NV_TKINFO"
	.tkinfo
        /*0018*/ 	.word	0x00000002
        /*0030*/ 	.string	""
        /*0030*/ 	.string	"ptxas"
        /*0030*/ 	.string	"Cuda compilation tools, release 13.0, V13.0.88"
        /*0030*/ 	.string	"Build cuda_13.0.r13.0/compiler.36424714_0"
        /*0030*/ 	.string	"-arch sm_100a -m 64 "



//--------------------- .note.nv.cuinfo           --------------------------
	.section	.note.nv.cuinfo,"",@"SHT_NOTE"
	.sectionflags	@"SHF_NOTE_NV_CUINFO"
        /*0018*/ 	.short	0x0002
        /*001a*/ 	.short	0x0064
        /*001c*/ 	.short	0x0082
	.zero		2


//--------------------- .nv.info                  --------------------------
	.section	.nv.info,"",@"SHT_CUDA_INFO"
	.align	4


	//----- nvinfo : EIATTR_REGCOUNT
	.align		4
        /*0000*/ 	.byte	0x04, 0x2f
        /*0002*/ 	.short	(.L_19 - .L_18)
	.align		4
.L_18:
        /*0004*/ 	.word	index@(_ZN7cutlass13device_kernelINS_4gemm6kernel13GemmUniversalIN4cute5tupleIJiiiiEEENS1_10collective13CollectiveMmaINS1_35MainloopSm100TmaUmmaWarpSpecializedILi12ELi2ELi4ENS5_IJNS4_1CILi1EEESB_SB_EEEEENS5_IJNSA_ILi128EEESE_NSA_ILi32EEEEEENS_10bfloat16_tENS5_IJlSB_lEEESH_SI_NS4_8TiledMMAINS4_8MMA_AtomIJNS4_20SM100_MMA_F16BF16_SSISH_SH_fLi128ELi128ELNS4_4UMMA5MajorE0ELSN_0ELNSM_7ScaleInE0ELSO_0EEEEEENS4_6LayoutISC_NS5_IJNSA_ILi0EEESS_SS_EEEEENS5_IJNS4_10UnderscoreESV_SV_EEEEENS4_13SM90_TMA_LOADENS4_14ComposedLayoutINS4_7SwizzleILi2ELi4ELi3EEENS4_18smem_ptr_flag_bitsILi16EEENSR_INS5_IJNSA_ILi8EEESF_EEENS5_IJSF_SB_EEEEEEEvNS4_8identityESY_S18_vS19_EENS_8epilogue10collective18CollectiveEpilogueINS1B_23Sm100TmaWarpSpecializedILi4ELi2ELi32ELb1ELb0EEEJSG_NS5_IJNSR_ISE_SB_EENSR_ISF_SB_EEEEESH_SI_SH_SI_NS1B_6fusion15FusionCallbacksIS1F_NS1J_17LinearCombinationISH_fSH_fLNS_15FloatRoundStyleE2EEESG_S1I_JEEENS4_5SM1004TMEM4LOAD26SM100_TMEM_LOAD_32dp32b32xESY_S18_NS4_39AutoVectorizingCopyWithAssumedAlignmentILi128EEENS4_14SM90_TMA_STOREES18_S1U_S1U_EEEvvEEEEvNT_6ParamsE)
        /*0008*/ 	.word	0x0000006e


	//----- nvinfo : EIATTR_FRAME_SIZE
	.align		4
.L_19:
        /*000c*/ 	.byte	0x04, 0x11
        /*000e*/ 	.short	(.L_21 - .L_20)
	.align		4
.L_20:
        /*0010*/ 	.word	index@($__internal_2_$__cuda_sm10x_tcgen05_guardrail_trap_unallocated_columns_being_dealloced)
        /*0014*/ 	.word	0x00000000


	//----- nvinfo : EIATTR_FRAME_SIZE
	.align		4
.L_21:
        /*0018*/ 	.byte	0x04, 0x11
        /*001a*/ 	.short	(.L_23 - .L_22)
	.align		4
.L_22:
        /*001c*/ 	.word	index@($__internal_1_$__cuda_sm10x_tcgen05_guardrail_trap_phase_invalid_during_alloc)
        /*0020*/ 	.word	0x00000000


	//----- nvinfo : EIATTR_FRAME_SIZE
	.align		4
.L_23:
        /*0024*/ 	.byte	0x04, 0x11
        /*0026*/ 	.short	(.L_25 - .L_24)
	.align		4
.L_24:
        /*0028*/ 	.word	index@($__internal_0_$__cuda_sm10x_tcgen05_guardrail_trap_col_being_dealloced_not_returned_by_alloc)
        /*002c*/ 	.word	0x00000000


	//----- nvinfo : EIATTR_FRAME_SIZE
	.align		4
.L_25:
        /*0030*/ 	.byte	0x04, 0x11
        /*0032*/ 	.short	(.L_27 - .L_26)
	.align		4
.L_26:
        /*0034*/ 	.word	index@(_ZN7cutlass13device_kernelINS_4gemm6kernel13GemmUniversalIN4cute5tupleIJiiiiEEENS1_10collective13CollectiveMmaINS1_35MainloopSm100TmaUmmaWarpSpecializedILi12ELi2ELi4ENS5_IJNS4_1CILi1EEESB_SB_EEEEENS5_IJNSA_ILi128EEESE_NSA_ILi32EEEEEENS_10bfloat16_tENS5_IJlSB_lEEESH_SI_NS4_8TiledMMAINS4_8MMA_AtomIJNS4_20SM100_MMA_F16BF16_SSISH_SH_fLi128ELi128ELNS4_4UMMA5MajorE0ELSN_0ELNSM_7ScaleInE0ELSO_0EEEEEENS4_6LayoutISC_NS5_IJNSA_ILi0EEESS_SS_EEEEENS5_IJNS4_10UnderscoreESV_SV_EEEEENS4_13SM90_TMA_LOADENS4_14ComposedLayoutINS4_7SwizzleILi2ELi4ELi3EEENS4_18smem_ptr_flag_bitsILi16EEENSR_INS5_IJNSA_ILi8EEESF_EEENS5_IJSF_SB_EEEEEEEvNS4_8identityESY_S18_vS19_EENS_8epilogue10collective18CollectiveEpilogueINS1B_23Sm100TmaWarpSpecializedILi4ELi2ELi32ELb1ELb0EEEJSG_NS5_IJNSR_ISE_SB_EENSR_ISF_SB_EEEEESH_SI_SH_SI_NS1B_6fusion15FusionCallbacksIS1F_NS1J_17LinearCombinationISH_fSH_fLNS_15FloatRoundStyleE2EEESG_S1I_JEEENS4_5SM1004TMEM4LOAD26SM100_TMEM_LOAD_32dp32b32xESY_S18_NS4_39AutoVectorizingCopyWithAssumedAlignmentILi128EEENS4_14SM90_TMA_STOREES18_S1U_S1U_EEEvvEEEEvNT_6ParamsE)
        /*0038*/ 	.word	0x00000000


	//----- nvinfo : EIATTR_MIN_STACK_SIZE
	.align		4
.L_27:
        /*003c*/ 	.byte	0x04, 0x12
        /*003e*/ 	.short	(.L_29 - .L_28)
	.align		4
.L_28:
        /*0040*/ 	.word	index@(_ZN7cutlass13device_kernelINS_4gemm6kernel13GemmUniversalIN4cute5tupleIJiiiiEEENS1_10collective13CollectiveMmaINS1_35MainloopSm100TmaUmmaWarpSpecializedILi12ELi2ELi4ENS5_IJNS4_1CILi1EEESB_SB_EEEEENS5_IJNSA_ILi128EEESE_NSA_ILi32EEEEEENS_10bfloat16_tENS5_IJlSB_lEEESH_SI_NS4_8TiledMMAINS4_8MMA_AtomIJNS4_20SM100_MMA_F16BF16_SSISH_SH_fLi128ELi128ELNS4_4UMMA5MajorE0ELSN_0ELNSM_7ScaleInE0ELSO_0EEEEEENS4_6LayoutISC_NS5_IJNSA_ILi0EEESS_SS_EEEEENS5_IJNS4_10UnderscoreESV_SV_EEEEENS4_13SM90_TMA_LOADENS4_14ComposedLayoutINS4_7SwizzleILi2ELi4ELi3EEENS4_18smem_ptr_flag_bitsILi16EEENSR_INS5_IJNSA_ILi8EEESF_EEENS5_IJSF_SB_EEEEEEEvNS4_8identityESY_S18_vS19_EENS_8epilogue10collective18CollectiveEpilogueINS1B_23Sm100TmaWarpSpecializedILi4ELi2ELi32ELb1ELb0EEEJSG_NS5_IJNSR_ISE_SB_EENSR_ISF_SB_EEEEESH_SI_SH_SI_NS1B_6fusion15FusionCallbacksIS1F_NS1J_17LinearCombinationISH_fSH_fLNS_15FloatRoundStyleE2EEESG_S1I_JEEENS4_5SM1004TMEM4LOAD26SM100_TMEM_LOAD_32dp32b32xESY_S18_NS4_39AutoVectorizingCopyWithAssumedAlignmentILi128EEENS4_14SM90_TMA_STOREES18_S1U_S1U_EEEvvEEEEvNT_6ParamsE)
        /*0044*/ 	.word	0x00000000
.L_29:


//--------------------- .nv.compat                --------------------------
	.section	.nv.compat,"",@"SHT_CUDA_COMPAT_INFO"
	.align	4
        /*0000*/ 	.byte	0x02, 0x09, 0x01, 0x00, 0x02, 0x02, 0x02, 0x00, 0x02, 0x05, 0x05, 0x00, 0x03, 0x07, 0x01, 0x01
        /*0010*/ 	.byte	0x02, 0x03, 0x01, 0x00, 0x02, 0x06, 0x01, 0x00, 0x04, 0x0b, 0x08, 0x00, 0x09, 0x00, 0x00, 0x00
        /*0020*/ 	.byte	0x00, 0x00, 0x00, 0x00


//--------------------- .nv.info._ZN7cutlass13device_kernelINS_4gemm6kernel13GemmUniversalIN4cute5tupleIJiiiiEEENS1_10collective13CollectiveMmaINS1_35MainloopSm100TmaUmmaWarpSpecializedILi12ELi2ELi4ENS5_IJNS4_1CILi1EEESB_SB_EEEEENS5_IJNSA_ILi128EEESE_NSA_ILi32EEEEEENS_10bfloat16_tENS5_IJlSB_lEEESH_SI_NS4_8TiledMMAINS4_8MMA_AtomIJNS4_20SM100_MMA_F16BF16_SSISH_SH_fLi128ELi128ELNS4_4UMMA5MajorE0ELSN_0ELNSM_7ScaleInE0ELSO_0EEEEEENS4_6LayoutISC_NS5_IJNSA_ILi0EEESS_SS_EEEEENS5_IJNS4_10UnderscoreESV_SV_EEEEENS4_13SM90_TMA_LOADENS4_14ComposedLayoutINS4_7SwizzleILi2ELi4ELi3EEENS4_18smem_ptr_flag_bitsILi16EEENSR_INS5_IJNSA_ILi8EEESF_EEENS5_IJSF_SB_EEEEEEEvNS4_8identityESY_S18_vS19_EENS_8epilogue10collective18CollectiveEpilogueINS1B_23Sm100TmaWarpSpecializedILi4ELi2ELi32ELb1ELb0EEEJSG_NS5_IJNSR_ISE_SB_EENSR_ISF_SB_EEEEESH_SI_SH_SI_NS1B_6fusion15FusionCallbacksIS1F_NS1J_17LinearCombinationISH_fSH_fLNS_15FloatRoundStyleE2EEESG_S1I_JEEENS4_5SM1004TMEM4LOAD26SM100_TMEM_LOAD_32dp32b32xESY_S18_NS4_39AutoVectorizingCopyWithAssumedAlignmentILi128EEENS4_14SM90_TMA_STOREES18_S1U_S1U_EEEvvEEEEvNT_6ParamsE --------------------------
	.section	.nv.info._ZN7cutlass13device_kernelINS_4gemm6kernel13GemmUniversalIN4cute5tupleIJiiiiEEENS1_10collective13CollectiveMmaINS1_35MainloopSm100TmaUmmaWarpSpecializedILi12ELi2ELi4ENS5_IJNS4_1CILi1EEESB_SB_EEEEENS5_IJNSA_ILi128EEESE_NSA_ILi32EEEEEENS_10bfloat16_tENS5_IJlSB_lEEESH_SI_NS4_8TiledMMAINS4_8MMA_AtomIJNS4_20SM100_MMA_F16BF16_SSISH_SH_fLi128ELi128ELNS4_4UMMA5MajorE0ELSN_0ELNSM_7ScaleInE0ELSO_0EEEEEENS4_6LayoutISC_NS5_IJNSA_ILi0EEESS_SS_EEEEENS5_IJNS4_10UnderscoreESV_SV_EEEEENS4_13SM90_TMA_LOADENS4_14ComposedLayoutINS4_7SwizzleILi2ELi4ELi3EEENS4_18smem_ptr_flag_bitsILi16EEENSR_INS5_IJNSA_ILi8EEESF_EEENS5_IJSF_SB_EEEEEEEvNS4_8identityESY_S18_vS19_EENS_8epilogue10collective18CollectiveEpilogueINS1B_23Sm100TmaWarpSpecializedILi4ELi2ELi32ELb1ELb0EEEJSG_NS5_IJNSR_ISE_SB_EENSR_ISF_SB_EEEEESH_SI_SH_SI_NS1B_6fusion15FusionCallbacksIS1F_NS1J_17LinearCombinationISH_fSH_fLNS_15FloatRoundStyleE2EEESG_S1I_JEEENS4_5SM1004TMEM4LOAD26SM100_TMEM_LOAD_32dp32b32xESY_S18_NS4_39AutoVectorizingCopyWithAssumedAlignmentILi128EEENS4_14SM90_TMA_STOREES18_S1U_S1U_EEEvvEEEEvNT_6ParamsE,"",@"SHT_CUDA_INFO"
	.sectionflags	@""
	.align	4


	//----- nvinfo : EIATTR_CUDA_API_VERSION
	.align		4
        /*0000*/ 	.byte	0x04, 0x37
        /*0002*/ 	.short	(.L_31 - .L_30)
.L_30:
        /*0004*/ 	.word	0x00000082


	//----- nvinfo : EIATTR_KPARAM_INFO
	.align		4
.L_31:
        /*0008*/ 	.byte	0x04, 0x17
        /*000a*/ 	.short	(.L_33 - .L_32)
.L_32:
        /*000c*/ 	.word	0x00000000
        /*0010*/ 	.short	0x0000
        /*0012*/ 	.short	0x0000
        /*0014*/ 	.byte	0x00, 0xf0, 0x01, 0x20


	//----- nvinfo : EIATTR_AT_ENTRY_FRAGMENTS
	.align		4
.L_33:
        /*0018*/ 	.byte	0x04, 0x4f
        /*001a*/ 	.short	(.L_35 - .L_34)


	//   ....[0]....
.L_34:
        /*001c*/ 	.word	0x00000006


	//----- nvinfo : EIATTR_RESERVED_SMEM_USED
	.align		4
.L_35:
        /*0020*/ 	.byte	0x01, 0x41
	.zero		2


	//----- nvinfo : EIATTR_SPARSE_MMA_MASK
	.align		4
        /*0024*/ 	.byte	0x03, 0x50
        /*0026*/ 	.short	0x0000


	//----- nvinfo : EIATTR_TCGEN05_1CTA_USED
	.align		4
        /*0028*/ 	.byte	0x01, 0x51
	.zero		2


	//----- nvinfo : EIATTR_MAXREG_COUNT
	.align		4
        /*002c*/ 	.byte	0x03, 0x1b
        /*002e*/ 	.short	0x00ff


	//----- nvinfo : EIATTR_NUM_BARRIERS
	.align		4
        /*0030*/ 	.byte	0x02, 0x4c
        /*0032*/ 	.byte	0x07
	.zero		1


	//----- nvinfo : EIATTR_EXTERNS
	.align		4
        /*0034*/ 	.byte	0x04, 0x0f
        /*0036*/ 	.short	(.L_37 - .L_36)


	//   ....[0]....
	.align		4
.L_36:
        /*0038*/ 	.word	index@(__assertfail)


	//----- nvinfo : EIATTR_MERCURY_ISA_VERSION
	.align		4
.L_37:
        /*003c*/ 	.byte	0x03, 0x5f
        /*003e*/ 	.short	0x0101


	//----- nvinfo : EIATTR_INT_WARP_WIDE_INSTR_OFFSETS
	.align		4
        /*0040*/ 	.byte	0x04, 0x31
        /*0042*/ 	.short	(.L_39 - .L_38)


	//   ....[0]....
.L_38:
        /*0044*/ 	.word	0x00001ef0


	//   ....[1]....
        /*0048*/ 	.word	0x00003cd0


	//   ....[2]....
        /*004c*/ 	.word	0x00003d00


	//   ....[3]....
        /*0050*/ 	.word	0x00003d50


	//   ....[4]....
        /*0054*/ 	.word	0x00004670


	//   ....[5]....
        /*0058*/ 	.word	0x000046d0


	//   ....[6]....
        /*005c*/ 	.word	0x000047b0


	//   ....[7]....
        /*0060*/ 	.word	0x00004820


	//   ....[8]....
        /*0064*/ 	.word	0x00004930


	//   ....[9]....
        /*0068*/ 	.word	0x000049c0


	//   ....[10]....
        /*006c*/ 	.word	0x00004b90


	//   ....[11]....
        /*0070*/ 	.word	0x00004cf0


	//----- nvinfo : EIATTR_COOP_GROUP_MASK_REGIDS
	.align		4
.L_39:
        /*0074*/ 	.byte	0x04, 0x29
        /*0076*/ 	.short	(.L_41 - .L_40)


	//   ....[0]....
.L_40:
        /*0078*/ 	.word	0xffffffff


	//   ....[1]....
        /*007c*/ 	.word	0xffffffff


	//   ....[2]....
        /*0080*/ 	.word	0xffffffff


	//   ....[3]....
        /*0084*/ 	.word	0xffffffff


	//   ....[4]....
        /*0088*/ 	.word	0xffffffff


	//   ....[5]....
        /*008c*/ 	.word	0xffffffff


	//   ....[6]....
        /*0090*/ 	.word	0xffffffff


	//   ....[7]....
        /*0094*/ 	.word	0xffffffff


	//   ....[8]....
        /*0098*/ 	.word	0xffffffff


	//   ....[9]....
        /*009c*/ 	.word	0xffffffff


	//   ....[10]....
        /*00a0*/ 	.word	0xffffffff


	//   ....[11]....
        /*00a4*/ 	.word	0xffffffff


	//   ....[12]....
        /*00a8*/ 	.word	0xffffffff


	//----- nvinfo : EIATTR_COOP_GROUP_INSTR_OFFSETS
	.align		4
.L_41:
        /*00ac*/ 	.byte	0x04, 0x28
        /*00ae*/ 	.short	(.L_43 - .L_42)


	//   ....[0]....
.L_42:
        /*00b0*/ 	.word	0x00000090


	//   ....[1]....
        /*00b4*/ 	.word	0x000004d0


	//   ....[2]....
        /*00b8*/ 	.word	0x00000770


	//   ....[3]....
        /*00bc*/ 	.word	0x00000910


	//   ....[4]....
        /*00c0*/ 	.word	0x00000a10


	//   ....[5]....
        /*00c4*/ 	.word	0x00000b80


	//   ....[6]....
        /*00c8*/ 	.word	0x00000d20


	//   ....[7]....
        /*00cc*/ 	.word	0x00001dd0


	//   ....[8]....
        /*00d0*/ 	.word	0x00003030


	//   ....[9]....
        /*00d4*/ 	.word	0x00003240


	//   ....[10]....
        /*00d8*/ 	.word	0x00003270


	//   ....[11]....
        /*00dc*/ 	.word	0x00003bc0


	//   ....[12]....
        /*00e0*/ 	.word	0x00003df0


	//----- nvinfo : EIATTR_VRC_CTA_INIT_COUNT
	.align		4
.L_43:
        /*00e4*/ 	.byte	0x02, 0x4a
        /*00e6*/ 	.byte	0x80
	.zero		1


	//----- nvinfo : EIATTR_SYSCALL_OFFSETS
	.align		4
        /*00e8*/ 	.byte	0x04, 0x46
        /*00ea*/ 	.short	(.L_45 - .L_44)


	//   ....[0]....
.L_44:
        /*00ec*/ 	.word	0x00005770


	//   ....[1]....
        /*00f0*/ 	.word	0x00005860


	//   ....[2]....
        /*00f4*/ 	.word	0x00005fd0


	//   ....[3]....
        /*00f8*/ 	.word	0x00006c50


	//   ....[4]....
        /*00fc*/ 	.word	0x000078a0


	//   ....[5]....
        /*0100*/ 	.word	0x000084f0


	//----- nvinfo : EIATTR_MBARRIER_INSTR_OFFSETS
	.align		4
.L_45:
        /*0104*/ 	.byte	0x04, 0x39
        /*0106*/ 	.short	(.L_47 - .L_46)


	//   ....[0]....
.L_46:
        /*0108*/ 	.word	0x000005d0
        /*010c*/ 	.word	0x000000ff
        /*0110*/ 	.word	0x00000000
        /*0114*/ 	.short	0x0100
        /*0116*/ 	.byte	0x05
	.zero		1


	//   ....[1]....
        /*0118*/ 	.word	0x000005e0
        /*011c*/ 	.word	0x000000ff
        /*0120*/ 	.word	0x00000060
        /*0124*/ 	.short	0x0100
        /*0126*/ 	.byte	0x05
	.zero		1


	//   ....[2]....
        /*0128*/ 	.word	0x000005f0
        /*012c*/ 	.word	0x000000ff
        /*0130*/ 	.word	0x00000008
        /*0134*/ 	.short	0x0100
        /*0136*/ 	.byte	0x05
	.zero		1


	//   ....[3]....
        /*0138*/ 	.word	0x00000600
        /*013c*/ 	.word	0x000000ff
        /*0140*/ 	.word	0x00000068
        /*0144*/ 	.short	0x0100
        /*0146*/ 	.byte	0x05
	.zero		1


	//   ....[4]....
        /*0148*/ 	.word	0x00000610
        /*014c*/ 	.word	0x000000ff
        /*0150*/ 	.word	0x00000010
        /*0154*/ 	.short	0x0100
        /*0156*/ 	.byte	0x05
	.zero		1


	//   ....[5]....
        /*0158*/ 	.word	0x00000620
        /*015c*/ 	.word	0x000000ff
        /*0160*/ 	.word	0x00000070
        /*0164*/ 	.short	0x0100
        /*0166*/ 	.byte	0x05
	.zero		1


	//   ....[6]....
        /*0168*/ 	.word	0x00000630
        /*016c*/ 	.word	0x000000ff
        /*0170*/ 	.word	0x00000018
        /*0174*/ 	.short	0x0100
        /*0176*/ 	.byte	0x05
	.zero		1


	//   ....[7]....
        /*0178*/ 	.word	0x00000640
        /*017c*/ 	.word	0x000000ff
        /*0180*/ 	.word	0x00000078
        /*0184*/ 	.short	0x0100
        /*0186*/ 	.byte	0x05
	.zero		1


	//   ....[8]....
        /*0188*/ 	.word	0x00000650
        /*018c*/ 	.word	0x000000ff
        /*0190*/ 	.word	0x00000020
        /*0194*/ 	.short	0x0100
        /*0196*/ 	.byte	0x05
	.zero		1


	//   ....[9]....
        /*0198*/ 	.word	0x00000660
        /*019c*/ 	.word	0x000000ff
        /*01a0*/ 	.word	0x00000080
        /*01a4*/ 	.short	0x0100
        /*01a6*/ 	.byte	0x05
	.zero		1


	//   ....[10]....
        /*01a8*/ 	.word	0x00000670
        /*01ac*/ 	.word	0x000000ff
        /*01b0*/ 	.word	0x00000028
        /*01b4*/ 	.short	0x0100
        /*01b6*/ 	.byte	0x05
	.zero		1


	//   ....[11]....
        /*01b8*/ 	.word	0x00000680
        /*01bc*/ 	.word	0x000000ff
        /*01c0*/ 	.word	0x00000088
        /*01c4*/ 	.short	0x0100
        /*01c6*/ 	.byte	0x05
	.zero		1


	//   ....[12]....
        /*01c8*/ 	.word	0x00000690
        /*01cc*/ 	.word	0x000000ff
        /*01d0*/ 	.word	0x00000030
        /*01d4*/ 	.short	0x0100
        /*01d6*/ 	.byte	0x05
	.zero		1


	//   ....[13]....
        /*01d8*/ 	.word	0x000006a0
        /*01dc*/ 	.word	0x000000ff
        /*01e0*/ 	.word	0x00000090
        /*01e4*/ 	.short	0x0100
        /*01e6*/ 	.byte	0x05
	.zero		1


	//   ....[14]....
        /*01e8*/ 	.word	0x000006b0
        /*01ec*/ 	.word	0x000000ff
        /*01f0*/ 	.word	0x00000038
        /*01f4*/ 	.short	0x0100
        /*01f6*/ 	.byte	0x05
	.zero		1


	//   ....[15]....
        /*01f8*/ 	.word	0x000006c0
        /*01fc*/ 	.word	0x000000ff
        /*0200*/ 	.word	0x00000098
        /*0204*/ 	.short	0x0100
        /*0206*/ 	.byte	0x05
	.zero		1


	//   ....[16]....
        /*0208*/ 	.word	0x000006d0
        /*020c*/ 	.word	0x000000ff
        /*0210*/ 	.word	0x00000040
        /*0214*/ 	.short	0x0100
        /*0216*/ 	.byte	0x05
	.zero		1


	//   ....[17]....
        /*0218*/ 	.word	0x000006e0
        /*021c*/ 	.word	0x000000ff
        /*0220*/ 	.word	0x000000a0
        /*0224*/ 	.short	0x0100
        /*0226*/ 	.byte	0x05
	.zero		1


	//   ....[18]....
        /*0228*/ 	.word	0x000006f0
        /*022c*/ 	.word	0x000000ff
        /*0230*/ 	.word	0x00000048
        /*0234*/ 	.short	0x0100
        /*0236*/ 	.byte	0x05
	.zero		1


	//   ....[19]....
        /*0238*/ 	.word	0x00000700
        /*023c*/ 	.word	0x000000ff
        /*0240*/ 	.word	0x000000a8
        /*0244*/ 	.short	0x0100
        /*0246*/ 	.byte	0x05
	.zero		1


	//   ....[20]....
        /*0248*/ 	.word	0x00000710
        /*024c*/ 	.word	0x000000ff
        /*0250*/ 	.word	0x00000050
        /*0254*/ 	.short	0x0100
        /*0256*/ 	.byte	0x05
	.zero		1


	//   ....[21]....
        /*0258*/ 	.word	0x00000720
        /*025c*/ 	.word	0x000000ff
        /*0260*/ 	.word	0x000000b0
        /*0264*/ 	.short	0x0100
        /*0266*/ 	.byte	0x05
	.zero		1


	//   ....[22]....
        /*0268*/ 	.word	0x00000730
        /*026c*/ 	.word	0x000000ff
        /*0270*/ 	.word	0x00000058
        /*0274*/ 	.short	0x0100
        /*0276*/ 	.byte	0x05
	.zero		1


	//   ....[23]....
        /*0278*/ 	.word	0x00000740
        /*027c*/ 	.word	0x000000ff
        /*0280*/ 	.word	0x000000b8
        /*0284*/ 	.short	0x0100
        /*0286*/ 	.byte	0x05
	.zero		1


	//   ....[24]....
        /*0288*/ 	.word	0x00000880
        /*028c*/ 	.word	0x000000ff
        /*0290*/ 	.word	0x000000c0
        /*0294*/ 	.short	0x0100
        /*0296*/ 	.byte	0x07
	.zero		1


	//   ....[25]....
        /*0298*/ 	.word	0x00000890
        /*029c*/ 	.word	0x000000ff
        /*02a0*/ 	.word	0x000000e0
        /*02a4*/ 	.short	0x0100
        /*02a6*/ 	.byte	0x07
	.zero		1


	//   ....[26]....
        /*02a8*/ 	.word	0x000008a0
        /*02ac*/ 	.word	0x000000ff
        /*02b0*/ 	.word	0x000000c8
        /*02b4*/ 	.short	0x0100
        /*02b6*/ 	.byte	0x07
	.zero		1


	//   ....[27]....
        /*02b8*/ 	.word	0x000008b0
        /*02bc*/ 	.word	0x000000ff
        /*02c0*/ 	.word	0x000000e8
        /*02c4*/ 	.short	0x0100
        /*02c6*/ 	.byte	0x07
	.zero		1


	//   ....[28]....
        /*02c8*/ 	.word	0x000008c0
        /*02cc*/ 	.word	0x000000ff
        /*02d0*/ 	.word	0x000000d0
        /*02d4*/ 	.short	0x0100
        /*02d6*/ 	.byte	0x07
	.zero		1


	//   ....[29]....
        /*02d8*/ 	.word	0x000008d0
        /*02dc*/ 	.word	0x000000ff
        /*02e0*/ 	.word	0x000000f0
        /*02e4*/ 	.short	0x0100
        /*02e6*/ 	.byte	0x07
	.zero		1


	//   ....[30]....
        /*02e8*/ 	.word	0x000008e0
        /*02ec*/ 	.word	0x000000ff
        /*02f0*/ 	.word	0x000000d8
        /*02f4*/ 	.short	0x0100
        /*02f6*/ 	.byte	0x07
	.zero		1


	//   ....[31]....
        /*02f8*/ 	.word	0x000008f0
        /*02fc*/ 	.word	0x000000ff
        /*0300*/ 	.word	0x000000f8
        /*0304*/ 	.short	0x0100
        /*0306*/ 	.byte	0x07
	.zero		1


	//   ....[32]....
        /*0308*/ 	.word	0x000009e0
        /*030c*/ 	.word	0x000000ff
        /*0310*/ 	.word	0x00000100
        /*0314*/ 	.short	0x0100
        /*0316*/ 	.byte	0x05
	.zero		1


	//   ....[33]....
        /*0318*/ 	.word	0x000009f0
        /*031c*/ 	.word	0x000000ff
        /*0320*/ 	.word	0x00000108
        /*0324*/ 	.short	0x0100
        /*0326*/ 	.byte	0x05
	.zero		1


	//   ....[34]....
        /*0328*/ 	.word	0x00000b30
        /*032c*/ 	.word	0x000000ff
        /*0330*/ 	.word	0x00000110
        /*0334*/ 	.short	0x0100
        /*0336*/ 	.byte	0x05
	.zero		1


	//   ....[35]....
        /*0338*/ 	.word	0x00000b40
        /*033c*/ 	.word	0x000000ff
        /*0340*/ 	.word	0x00000120
        /*0344*/ 	.short	0x0100
        /*0346*/ 	.byte	0x05
	.zero		1


	//   ....[36]....
        /*0348*/ 	.word	0x00000b50
        /*034c*/ 	.word	0x000000ff
        /*0350*/ 	.word	0x00000118
        /*0354*/ 	.short	0x0100
        /*0356*/ 	.byte	0x05
	.zero		1


	//   ....[37]....
        /*0358*/ 	.word	0x00000b60
        /*035c*/ 	.word	0x000000ff
        /*0360*/ 	.word	0x00000128
        /*0364*/ 	.short	0x0100
        /*0366*/ 	.byte	0x05
	.zero		1


	//   ....[38]....
        /*0368*/ 	.word	0x00000c90
        /*036c*/ 	.word	0x000000ff
        /*0370*/ 	.word	0x00000130
        /*0374*/ 	.short	0x0100
        /*0376*/ 	.byte	0x07
	.zero		1


	//   ....[39]....
        /*0378*/ 	.word	0x00000ca0
        /*037c*/ 	.word	0x000000ff
        /*0380*/ 	.word	0x00000150
        /*0384*/ 	.short	0x0100
        /*0386*/ 	.byte	0x07
	.zero		1


	//   ....[40]....
        /*0388*/ 	.word	0x00000cb0
        /*038c*/ 	.word	0x000000ff
        /*0390*/ 	.word	0x00000138
        /*0394*/ 	.short	0x0100
        /*0396*/ 	.byte	0x07
	.zero		1


	//   ....[41]....
        /*0398*/ 	.word	0x00000cc0
        /*039c*/ 	.word	0x000000ff
        /*03a0*/ 	.word	0x00000158
        /*03a4*/ 	.short	0x0100
        /*03a6*/ 	.byte	0x07
	.zero		1


	//   ....[42]....
        /*03a8*/ 	.word	0x00000cd0
        /*03ac*/ 	.word	0x000000ff
        /*03b0*/ 	.word	0x00000140
        /*03b4*/ 	.short	0x0100
        /*03b6*/ 	.byte	0x07
	.zero		1


	//   ....[43]....
        /*03b8*/ 	.word	0x00000ce0
        /*03bc*/ 	.word	0x000000ff
        /*03c0*/ 	.word	0x00000160
        /*03c4*/ 	.short	0x0100
        /*03c6*/ 	.byte	0x07
	.zero		1


	//   ....[44]....
        /*03c8*/ 	.word	0x00000cf0
        /*03cc*/ 	.word	0x000000ff
        /*03d0*/ 	.word	0x00000148
        /*03d4*/ 	.short	0x0100
        /*03d6*/ 	.byte	0x07
	.zero		1


	//   ....[45]....
        /*03d8*/ 	.word	0x00000d00
        /*03dc*/ 	.word	0x000000ff
        /*03e0*/ 	.word	0x00000168
        /*03e4*/ 	.short	0x0100
        /*03e6*/ 	.byte	0x07
	.zero		1


	//   ....[46]....
        /*03e8*/ 	.word	0x00000df0
        /*03ec*/ 	.word	0x000000ff
        /*03f0*/ 	.word	0x00000170
        /*03f4*/ 	.short	0x0100
        /*03f6*/ 	.byte	0x05
	.zero		1


	//   ....[47]....
        /*03f8*/ 	.word	0x00000e00
        /*03fc*/ 	.word	0x000000ff
        /*0400*/ 	.word	0x00000180
        /*0404*/ 	.short	0x0100
        /*0406*/ 	.byte	0x05
	.zero		1


	//   ....[48]....
        /*0408*/ 	.word	0x00000e10
        /*040c*/ 	.word	0x000000ff
        /*0410*/ 	.word	0x00000178
        /*0414*/ 	.short	0x0100
        /*0416*/ 	.byte	0x05
	.zero		1


	//   ....[49]....
        /*0418*/ 	.word	0x00000e20
        /*041c*/ 	.word	0x000000ff
        /*0420*/ 	.word	0x00000188
        /*0424*/ 	.short	0x0100
        /*0426*/ 	.byte	0x05
	.zero		1


	//   ....[50]....
        /*0428*/ 	.word	0x000016f0
        /*042c*/ 	.word	0x00000002
        /*0430*/ 	.word	0x00000180
        /*0434*/ 	.short	0x010a
        /*0436*/ 	.byte	0xff
	.zero		1


	//   ....[51]....
        /*0438*/ 	.word	0x00001720
        /*043c*/ 	.word	0x00000002
        /*0440*/ 	.word	0x00000170
        /*0444*/ 	.short	0x0101
        /*0446*/ 	.byte	0xff
	.zero		1


	//   ....[52]....
        /*0448*/ 	.word	0x000017f0
        /*044c*/ 	.word	0x000000ff
        /*0450*/ 	.word	0x00000060
        /*0454*/ 	.short	0x010a
        /*0456*/ 	.byte	0x08
	.zero		1


	//   ....[53]....
        /*0458*/ 	.word	0x00001890
        /*045c*/ 	.word	0x000000ff
        /*0460*/ 	.word	0x00000060
        /*0464*/ 	.short	0x010a
        /*0466*/ 	.byte	0x21
	.zero		1


	//   ....[54]....
        /*0468*/ 	.word	0x000019f0
        /*046c*/ 	.word	0x000000ff
        /*0470*/ 	.word	0x00000060
        /*0474*/ 	.short	0x010a
        /*0476*/ 	.byte	0x08
	.zero		1


	//   ....[55]....
        /*0478*/ 	.word	0x00001ae0
        /*047c*/ 	.word	0x000000ff
        /*0480*/ 	.word	0x00000108
        /*0484*/ 	.short	0x0101
        /*0486*/ 	.byte	0x04
	.zero		1


	//   ....[56]....
        /*0488*/ 	.word	0x00001b00
        /*048c*/ 	.word	0x000000ff
        /*0490*/ 	.word	0x00000060
        /*0494*/ 	.short	0x010a
        /*0496*/ 	.byte	0x08
	.zero		1


	//   ....[57]....
        /*0498*/ 	.word	0x00001b80
        /*049c*/ 	.word	0x000000ff
        /*04a0*/ 	.word	0x00000060
        /*04a4*/ 	.short	0x010a
        /*04a6*/ 	.byte	0x11
	.zero		1


	//   ....[58]....
        /*04a8*/ 	.word	0x00001ce0
        /*04ac*/ 	.word	0x000000ff
        /*04b0*/ 	.word	0x00000060
        /*04b4*/ 	.short	0x010a
        /*04b6*/ 	.byte	0x08
	.zero		1


	//   ....[59]....
        /*04b8*/ 	.word	0x00001e00
        /*04bc*/ 	.word	0x00000002
        /*04c0*/ 	.word	0x00000110
        /*04c4*/ 	.short	0x010a
        /*04c6*/ 	.byte	0xff
	.zero		1


	//   ....[60]....
        /*04c8*/ 	.word	0x00001ec0
        /*04cc*/ 	.word	0x00000002
        /*04d0*/ 	.word	0x00000000
        /*04d4*/ 	.short	0x0101
        /*04d6*/ 	.byte	0xff
	.zero		1


	//   ....[61]....
        /*04d8*/ 	.word	0x00002420
        /*04dc*/ 	.word	0x000000ff
        /*04e0*/ 	.word	0x00000000
        /*04e4*/ 	.short	0x010a
        /*04e6*/ 	.byte	0x05
	.zero		1


	//   ....[62]....
        /*04e8*/ 	.word	0x000024b0
        /*04ec*/ 	.word	0x000000ff
        /*04f0*/ 	.word	0x00000000
        /*04f4*/ 	.short	0x010a
        /*04f6*/ 	.byte	0x05
	.zero		1


	//   ....[63]....
        /*04f8*/ 	.word	0x00002540
        /*04fc*/ 	.word	0x000000ff
        /*0500*/ 	.word	0x00000000
        /*0504*/ 	.short	0x010a
        /*0506*/ 	.byte	0x05
	.zero		1


	//   ....[64]....
        /*0508*/ 	.word	0x000025d0
        /*050c*/ 	.word	0x000000ff
        /*0510*/ 	.word	0x00000000
        /*0514*/ 	.short	0x010a
        /*0516*/ 	.byte	0x05
	.zero		1


	//   ....[65]....
        /*0518*/ 	.word	0x00002660
        /*051c*/ 	.word	0x000000ff
        /*0520*/ 	.word	0x00000000
        /*0524*/ 	.short	0x010a
        /*0526*/ 	.byte	0x05
	.zero		1


	//   ....[66]....
        /*0528*/ 	.word	0x000026f0
        /*052c*/ 	.word	0x000000ff
        /*0530*/ 	.word	0x00000000
        /*0534*/ 	.short	0x010a
        /*0536*/ 	.byte	0x05
	.zero		1


	//   ....[67]....
        /*0538*/ 	.word	0x00002780
        /*053c*/ 	.word	0x000000ff
        /*0540*/ 	.word	0x00000000
        /*0544*/ 	.short	0x010a
        /*0546*/ 	.byte	0x05
	.zero		1


	//   ....[68]....
        /*0548*/ 	.word	0x00002810
        /*054c*/ 	.word	0x000000ff
        /*0550*/ 	.word	0x00000000
        /*0554*/ 	.short	0x010a
        /*0556*/ 	.byte	0x05
	.zero		1


	//   ....[69]....
        /*0558*/ 	.word	0x000028a0
        /*055c*/ 	.word	0x000000ff
        /*0560*/ 	.word	0x00000000
        /*0564*/ 	.short	0x010a
        /*0566*/ 	.byte	0x05
	.zero		1


	//   ....[70]....
        /*0568*/ 	.word	0x00002930
        /*056c*/ 	.word	0x000000ff
        /*0570*/ 	.word	0x00000000
        /*0574*/ 	.short	0x010a
        /*0576*/ 	.byte	0x05
	.zero		1


	//   ....[71]....
        /*0578*/ 	.word	0x000029c0
        /*057c*/ 	.word	0x000000ff
        /*0580*/ 	.word	0x00000000
        /*0584*/ 	.short	0x010a
        /*0586*/ 	.byte	0x05
	.zero		1


	//   ....[72]....
        /*0588*/ 	.word	0x00002a60
        /*058c*/ 	.word	0x00000000
        /*0590*/ 	.word	0x00000000
        /*0594*/ 	.short	0x010a
        /*0596*/ 	.byte	0xff
	.zero		1


	//   ....[73]....
        /*0598*/ 	.word	0x00002b80
        /*059c*/ 	.word	0x00000000
        /*05a0*/ 	.word	0x00000170
        /*05a4*/ 	.short	0x010a
        /*05a6*/ 	.byte	0xff
	.zero		1


	//   ....[74]....
        /*05a8*/ 	.word	0x00002bf0
        /*05ac*/ 	.word	0x00000000
        /*05b0*/ 	.word	0x00000000
        /*05b4*/ 	.short	0x0101
        /*05b6*/ 	.byte	0xff
	.zero		1


	//   ....[75]....
        /*05b8*/ 	.word	0x00002c10
        /*05bc*/ 	.word	0x000000ff
        /*05c0*/ 	.word	0x00000120
        /*05c4*/ 	.short	0x010a
        /*05c6*/ 	.byte	0x05
	.zero		1


	//   ....[76]....
        /*05c8*/ 	.word	0x00002d30
        /*05cc*/ 	.word	0x00000000
        /*05d0*/ 	.word	0x00000110
        /*05d4*/ 	.short	0x010a
        /*05d6*/ 	.byte	0xff
	.zero		1


	//   ....[77]....
        /*05d8*/ 	.word	0x00002e30
        /*05dc*/ 	.word	0x00000000
        /*05e0*/ 	.word	0x00000000
        /*05e4*/ 	.short	0x0101
        /*05e6*/ 	.byte	0xff
	.zero		1


	//   ....[78]....
        /*05e8*/ 	.word	0x00002ec0
        /*05ec*/ 	.word	0x000000ff
        /*05f0*/ 	.word	0x00000120
        /*05f4*/ 	.short	0x0106
        /*05f6*/ 	.byte	0x05
	.zero		1


	//   ....[79]....
        /*05f8*/ 	.word	0x00002ee0
        /*05fc*/ 	.word	0x000000ff
        /*0600*/ 	.word	0x00000120
        /*0604*/ 	.short	0x010a
        /*0606*/ 	.byte	0x05
	.zero		1


	//   ....[80]....
        /*0608*/ 	.word	0x00002f70
        /*060c*/ 	.word	0x000000ff
        /*0610*/ 	.word	0x00000120
        /*0614*/ 	.short	0x0106
        /*0616*/ 	.byte	0x04
	.zero		1


	//   ....[81]....
        /*0618*/ 	.word	0x00002fb0
        /*061c*/ 	.word	0x00000000
        /*0620*/ 	.word	0x00000120
        /*0624*/ 	.short	0x010a
        /*0626*/ 	.byte	0xff
	.zero		1


	//   ....[82]....
        /*0628*/ 	.word	0x000034b0
        /*062c*/ 	.word	0x00000000
        /*0630*/ 	.word	0x00000110
        /*0634*/ 	.short	0x010a
        /*0636*/ 	.byte	0xff
	.zero		1


	//   ....[83]....
        /*0638*/ 	.word	0x000035c0
        /*063c*/ 	.word	0x00000003
        /*0640*/ 	.word	0x00000000
        /*0644*/ 	.short	0x0101
        /*0646*/ 	.byte	0xff
	.zero		1


	//   ....[84]....
        /*0648*/ 	.word	0x000035d0
        /*064c*/ 	.word	0x000000ff
        /*0650*/ 	.word	0x00000000
        /*0654*/ 	.short	0x010a
        /*0656*/ 	.byte	0x04
	.zero		1


	//   ....[85]....
        /*0658*/ 	.word	0x000035f0
        /*065c*/ 	.word	0x000000ff
        /*0660*/ 	.word	0x00000150
        /*0664*/ 	.short	0x010a
        /*0666*/ 	.byte	0x08
	.zero		1


	//   ....[86]....
        /*0668*/ 	.word	0x000036c0
        /*066c*/ 	.word	0x000000ff
        /*0670*/ 	.word	0x00000000
        /*0674*/ 	.short	0x010a
        /*0676*/ 	.byte	0x07
	.zero		1


	//   ....[87]....
        /*0678*/ 	.word	0x00003800
        /*067c*/ 	.word	0x000000ff
        /*0680*/ 	.word	0x00000000
        /*0684*/ 	.short	0x010a
        /*0686*/ 	.byte	0x04
	.zero		1


	//   ....[88]....
        /*0688*/ 	.word	0x000039f0
        /*068c*/ 	.word	0x000000ff
        /*0690*/ 	.word	0x00000000
        /*0694*/ 	.short	0x010a
        /*0696*/ 	.byte	0x05
	.zero		1


	//   ....[89]....
        /*0698*/ 	.word	0x00003a80
        /*069c*/ 	.word	0x000000ff
        /*06a0*/ 	.word	0x00000000
        /*06a4*/ 	.short	0x010a
        /*06a6*/ 	.byte	0x05
	.zero		1


	//   ....[90]....
        /*06a8*/ 	.word	0x00003b10
        /*06ac*/ 	.word	0x000000ff
        /*06b0*/ 	.word	0x00000000
        /*06b4*/ 	.short	0x010a
        /*06b6*/ 	.byte	0x05
	.zero		1


	//   ....[91]....
        /*06b8*/ 	.word	0x00003ba0
        /*06bc*/ 	.word	0x000000ff
        /*06c0*/ 	.word	0x00000000
        /*06c4*/ 	.short	0x010a
        /*06c6*/ 	.byte	0x07
	.zero		1


	//   ....[92]....
        /*06c8*/ 	.word	0x00004020
        /*06cc*/ 	.word	0x00000000
        /*06d0*/ 	.word	0x00000110
        /*06d4*/ 	.short	0x010a
        /*06d6*/ 	.byte	0xff
	.zero		1


	//   ....[93]....
        /*06d8*/ 	.word	0x000040e0
        /*06dc*/ 	.word	0x00000000
        /*06e0*/ 	.word	0x00000000
        /*06e4*/ 	.short	0x0101
        /*06e6*/ 	.byte	0xff
	.zero		1


	//   ....[94]....
        /*06e8*/ 	.word	0x00004400
        /*06ec*/ 	.word	0x000000ff
        /*06f0*/ 	.word	0x00000108
        /*06f4*/ 	.short	0x010a
        /*06f6*/ 	.byte	0x07
	.zero		1


	//   ....[95]....
        /*06f8*/ 	.word	0x000045f0
        /*06fc*/ 	.word	0x000000ff
        /*0700*/ 	.word	0x000000e0
        /*0704*/ 	.short	0x010a
        /*0706*/ 	.byte	0x07
	.zero		1


	//   ....[96]....
        /*0708*/ 	.word	0x00004760
        /*070c*/ 	.word	0x000000ff
        /*0710*/ 	.word	0x000000c0
        /*0714*/ 	.short	0x010b
        /*0716*/ 	.byte	0x07
	.zero		1


	//   ....[97]....
        /*0718*/ 	.word	0x00004770
        /*071c*/ 	.word	0x000000ff
        /*0720*/ 	.word	0x00000000
        /*0724*/ 	.short	0x0101
        /*0726*/ 	.byte	0x08
	.zero		1


	//   ....[98]....
        /*0728*/ 	.word	0x00004780
        /*072c*/ 	.word	0x000000ff
        /*0730*/ 	.word	0x000000e8
        /*0734*/ 	.short	0x010a
        /*0736*/ 	.byte	0x07
	.zero		1


	//   ....[99]....
        /*0738*/ 	.word	0x000048d0
        /*073c*/ 	.word	0x000000ff
        /*0740*/ 	.word	0x000000c8
        /*0744*/ 	.short	0x010b
        /*0746*/ 	.byte	0x07
	.zero		1


	//   ....[100]....
        /*0748*/ 	.word	0x000048e0
        /*074c*/ 	.word	0x000000ff
        /*0750*/ 	.word	0x00000000
        /*0754*/ 	.short	0x0101
        /*0756*/ 	.byte	0x08
	.zero		1


	//   ....[101]....
        /*0758*/ 	.word	0x000048f0
        /*075c*/ 	.word	0x000000ff
        /*0760*/ 	.word	0x000000f0
        /*0764*/ 	.short	0x010a
        /*0766*/ 	.byte	0x07
	.zero		1


	//   ....[102]....
        /*0768*/ 	.word	0x00004a70
        /*076c*/ 	.word	0x000000ff
        /*0770*/ 	.word	0x000000d0
        /*0774*/ 	.short	0x010b
        /*0776*/ 	.byte	0x07
	.zero		1


	//   ....[103]....
        /*0778*/ 	.word	0x00004ab0
        /*077c*/ 	.word	0x000000ff
        /*0780*/ 	.word	0x00000000
        /*0784*/ 	.short	0x0101
        /*0786*/ 	.byte	0x08
	.zero		1


	//   ....[104]....
        /*0788*/ 	.word	0x00004af0
        /*078c*/ 	.word	0x000000ff
        /*0790*/ 	.word	0x000000f8
        /*0794*/ 	.short	0x010a
        /*0796*/ 	.byte	0x07
	.zero		1


	//   ....[105]....
        /*0798*/ 	.word	0x00004d30
        /*079c*/ 	.word	0x000000ff
        /*07a0*/ 	.word	0x000000d8
        /*07a4*/ 	.short	0x010b
        /*07a6*/ 	.byte	0x07
	.zero		1


	//   ....[106]....
        /*07a8*/ 	.word	0x00004d50
        /*07ac*/ 	.word	0x000000ff
        /*07b0*/ 	.word	0x00000000
        /*07b4*/ 	.short	0x0101
        /*07b6*/ 	.byte	0x0d
	.zero		1


	//   ....[107]....
        /*07b8*/ 	.word	0x00004d80
        /*07bc*/ 	.word	0x000000ff
        /*07c0*/ 	.word	0x000000e0
        /*07c4*/ 	.short	0x010a
        /*07c6*/ 	.byte	0x07
	.zero		1


	//   ....[108]....
        /*07c8*/ 	.word	0x00004da0
        /*07cc*/ 	.word	0x000000ff
        /*07d0*/ 	.word	0x000000e8
        /*07d4*/ 	.short	0x010a
        /*07d6*/ 	.byte	0x07
	.zero		1


	//   ....[109]....
        /*07d8*/ 	.word	0x00004dc0
        /*07dc*/ 	.word	0x000000ff
        /*07e0*/ 	.word	0x000000f0
        /*07e4*/ 	.short	0x010a
        /*07e6*/ 	.byte	0x07
	.zero		1


	//   ....[110]....
        /*07e8*/ 	.word	0x00004e00
        /*07ec*/ 	.word	0x00000000
        /*07f0*/ 	.word	0x000000f8
        /*07f4*/ 	.short	0x010a
        /*07f6*/ 	.byte	0xff
	.zero		1


	//   ....[111]....
        /*07f8*/ 	.word	0x00005130
        /*07fc*/ 	.word	0x00000000
        /*0800*/ 	.word	0x00000110
        /*0804*/ 	.short	0x010a
        /*0806*/ 	.byte	0xff
	.zero		1


	//   ....[112]....
        /*0808*/ 	.word	0x00005240
        /*080c*/ 	.word	0x00000000
        /*0810*/ 	.word	0x00000000
        /*0814*/ 	.short	0x0101
        /*0816*/ 	.byte	0xff
	.zero		1


	//   ....[113]....
        /*0818*/ 	.word	0x00005c90
        /*081c*/ 	.word	0x000000ff
        /*0820*/ 	.word	0x000000c0
        /*0824*/ 	.short	0x010a
        /*0826*/ 	.byte	0x30
	.zero		1


	//   ....[114]....
        /*0828*/ 	.word	0x00005cd0
        /*082c*/ 	.word	0x00000040
        /*0830*/ 	.word	0x00000130
        /*0834*/ 	.short	0x010a
        /*0836*/ 	.byte	0xff
	.zero		1


	//   ....[115]....
        /*0838*/ 	.word	0x00005dc0
        /*083c*/ 	.word	0x000000ff
        /*0840*/ 	.word	0x000000c0
        /*0844*/ 	.short	0x010a
        /*0846*/ 	.byte	0x30
	.zero		1


	//   ....[116]....
        /*0848*/ 	.word	0x00005eb0
        /*084c*/ 	.word	0x00000040
        /*0850*/ 	.word	0x00000130
        /*0854*/ 	.short	0x010a
        /*0856*/ 	.byte	0xff
	.zero		1


	//   ....[117]....
        /*0858*/ 	.word	0x00006980
        /*085c*/ 	.word	0x00000000
        /*0860*/ 	.word	0x00000000
        /*0864*/ 	.short	0x0101
        /*0866*/ 	.byte	0xff
	.zero		1


	//   ....[118]....
        /*0868*/ 	.word	0x00006990
        /*086c*/ 	.word	0x00000002
        /*0870*/ 	.word	0x000000c0
        /*0874*/ 	.short	0x010a
        /*0876*/ 	.byte	0xff
	.zero		1


	//   ....[119]....
        /*0878*/ 	.word	0x00006a70
        /*087c*/ 	.word	0x00000002
        /*0880*/ 	.word	0x000000c0
        /*0884*/ 	.short	0x010a
        /*0886*/ 	.byte	0xff
	.zero		1


	//   ....[120]....
        /*0888*/ 	.word	0x000075d0
        /*088c*/ 	.word	0x00000048
        /*0890*/ 	.word	0x00000000
        /*0894*/ 	.short	0x0101
        /*0896*/ 	.byte	0xff
	.zero		1


	//   ....[121]....
        /*0898*/ 	.word	0x000075f0
        /*089c*/ 	.word	0x00000000
        /*08a0*/ 	.word	0x000000c0
        /*08a4*/ 	.short	0x010a
        /*08a6*/ 	.byte	0xff
	.zero		1


	//   ....[122]....
        /*08a8*/ 	.word	0x000076c0
        /*08ac*/ 	.word	0x00000000
        /*08b0*/ 	.word	0x000000c0
        /*08b4*/ 	.short	0x010a
        /*08b6*/ 	.byte	0xff
	.zero		1


	//   ....[123]....
        /*08b8*/ 	.word	0x00008220
        /*08bc*/ 	.word	0x00000048
        /*08c0*/ 	.word	0x00000000
        /*08c4*/ 	.short	0x0101
        /*08c6*/ 	.byte	0xff
	.zero		1


	//   ....[124]....
        /*08c8*/ 	.word	0x00008240
        /*08cc*/ 	.word	0x00000000
        /*08d0*/ 	.word	0x000000c0
        /*08d4*/ 	.short	0x010a
        /*08d6*/ 	.byte	0xff
	.zero		1


	//   ....[125]....
        /*08d8*/ 	.word	0x00008310
        /*08dc*/ 	.word	0x00000000
        /*08e0*/ 	.word	0x000000c0
        /*08e4*/ 	.short	0x010a
        /*08e6*/ 	.byte	0xff
	.zero		1


	//   ....[126]....
        /*08e8*/ 	.word	0x00008670
        /*08ec*/ 	.word	0x000000ff
        /*08f0*/ 	.word	0x00000000
        /*08f4*/ 	.short	0x0101
        /*08f6*/ 	.byte	0x05
	.zero		1


	//   ....[127]....
        /*08f8*/ 	.word	0x00008ed0
        /*08fc*/ 	.word	0x00000000
        /*0900*/ 	.word	0x00000000
        /*0904*/ 	.short	0x0101
        /*0906*/ 	.byte	0xff
	.zero		1


	//   ....[128]....
        /*0908*/ 	.word	0x00009140
        /*090c*/ 	.word	0x000000ff
        /*0910*/ 	.word	0x00000000
        /*0914*/ 	.short	0x0101
        /*0916*/ 	.byte	0x04
	.zero		1


	//   ....[129]....
        /*0918*/ 	.word	0x00009160
        /*091c*/ 	.word	0x00000002
        /*0920*/ 	.word	0x00000180
        /*0924*/ 	.short	0x010a
        /*0926*/ 	.byte	0xff
	.zero		1


	//   ....[130]....
        /*0928*/ 	.word	0x000091c0
        /*092c*/ 	.word	0x00000002
        /*0930*/ 	.word	0x00000060
        /*0934*/ 	.short	0x010a
        /*0936*/ 	.byte	0xff
	.zero		1


	//   ....[131]....
        /*0938*/ 	.word	0x00009220
        /*093c*/ 	.word	0x00000002
        /*0940*/ 	.word	0x00000060
        /*0944*/ 	.short	0x010a
        /*0946*/ 	.byte	0xff
	.zero		1


	//   ....[132]....
        /*0948*/ 	.word	0x00009270
        /*094c*/ 	.word	0x00000002
        /*0950*/ 	.word	0x00000110
        /*0954*/ 	.short	0x010a
        /*0956*/ 	.byte	0xff
	.zero		1


	//   ....[133]....
        /*0958*/ 	.word	0x000092d0
        /*095c*/ 	.word	0x00000000
        /*0960*/ 	.word	0x00000000
        /*0964*/ 	.short	0x010a
        /*0966*/ 	.byte	0xff
	.zero		1


	//   ....[134]....
        /*0968*/ 	.word	0x00009330
        /*096c*/ 	.word	0x00000000
        /*0970*/ 	.word	0x00000000
        /*0974*/ 	.short	0x010a
        /*0976*/ 	.byte	0xff
	.zero		1


	//   ....[135]....
        /*0978*/ 	.word	0x00009390
        /*097c*/ 	.word	0x00000000
        /*0980*/ 	.word	0x00000000
        /*0984*/ 	.short	0x010a
        /*0986*/ 	.byte	0xff
	.zero		1


	//   ....[136]....
        /*0988*/ 	.word	0x000093f0
        /*098c*/ 	.word	0x00000000
        /*0990*/ 	.word	0x00000000
        /*0994*/ 	.short	0x010a
        /*0996*/ 	.byte	0xff
	.zero		1


	//   ....[137]....
        /*0998*/ 	.word	0x00009450
        /*099c*/ 	.word	0x00000000
        /*09a0*/ 	.word	0x00000000
        /*09a4*/ 	.short	0x010a
        /*09a6*/ 	.byte	0xff
	.zero		1


	//   ....[138]....
        /*09a8*/ 	.word	0x000094b0
        /*09ac*/ 	.word	0x00000000
        /*09b0*/ 	.word	0x00000000
        /*09b4*/ 	.short	0x010a
        /*09b6*/ 	.byte	0xff
	.zero		1


	//   ....[139]....
        /*09b8*/ 	.word	0x00009510
        /*09bc*/ 	.word	0x00000000
        /*09c0*/ 	.word	0x00000000
        /*09c4*/ 	.short	0x010a
        /*09c6*/ 	.byte	0xff
	.zero		1


	//   ....[140]....
        /*09c8*/ 	.word	0x00009570
        /*09cc*/ 	.word	0x00000000
        /*09d0*/ 	.word	0x00000000
        /*09d4*/ 	.short	0x010a
        /*09d6*/ 	.byte	0xff
	.zero		1


	//   ....[141]....
        /*09d8*/ 	.word	0x000095d0
        /*09dc*/ 	.word	0x00000000
        /*09e0*/ 	.word	0x00000000
        /*09e4*/ 	.short	0x010a
        /*09e6*/ 	.byte	0xff
	.zero		1


	//   ....[142]....
        /*09e8*/ 	.word	0x00009630
        /*09ec*/ 	.word	0x00000000
        /*09f0*/ 	.word	0x00000000
        /*09f4*/ 	.short	0x010a
        /*09f6*/ 	.byte	0xff
	.zero		1


	//   ....[143]....
        /*09f8*/ 	.word	0x00009690
        /*09fc*/ 	.word	0x00000000
        /*0a00*/ 	.word	0x00000000
        /*0a04*/ 	.short	0x010a
        /*0a06*/ 	.byte	0xff
	.zero		1


	//   ....[144]....
        /*0a08*/ 	.word	0x000096e0
        /*0a0c*/ 	.word	0x00000000
        /*0a10*/ 	.word	0x00000170
        /*0a14*/ 	.short	0x010a
        /*0a16*/ 	.byte	0xff
	.zero		1


	//   ....[145]....
        /*0a18*/ 	.word	0x00009740
        /*0a1c*/ 	.word	0x00000000
        /*0a20*/ 	.word	0x00000120
        /*0a24*/ 	.short	0x010a
        /*0a26*/ 	.byte	0xff
	.zero		1


	//   ....[146]....
        /*0a28*/ 	.word	0x00009790
        /*0a2c*/ 	.word	0x00000000
        /*0a30*/ 	.word	0x00000110
        /*0a34*/ 	.short	0x010a
        /*0a36*/ 	.byte	0xff
	.zero		1


	//   ....[147]....
        /*0a38*/ 	.word	0x000097f0
        /*0a3c*/ 	.word	0x00000000
        /*0a40*/ 	.word	0x00000120
        /*0a44*/ 	.short	0x010a
        /*0a46*/ 	.byte	0xff
	.zero		1


	//   ....[148]....
        /*0a48*/ 	.word	0x00009840
        /*0a4c*/ 	.word	0x00000000
        /*0a50*/ 	.word	0x00000110
        /*0a54*/ 	.short	0x010a
        /*0a56*/ 	.byte	0xff
	.zero		1


	//   ....[149]....
        /*0a58*/ 	.word	0x000098a0
        /*0a5c*/ 	.word	0x00000002
        /*0a60*/ 	.word	0x00000150
        /*0a64*/ 	.short	0x010a
        /*0a66*/ 	.byte	0xff
	.zero		1


	//   ....[150]....
        /*0a68*/ 	.word	0x00009900
        /*0a6c*/ 	.word	0x00000000
        /*0a70*/ 	.word	0x00000000
        /*0a74*/ 	.short	0x010a
        /*0a76*/ 	.byte	0xff
	.zero		1


	//   ....[151]....
        /*0a78*/ 	.word	0x00009960
        /*0a7c*/ 	.word	0x00000000
        /*0a80*/ 	.word	0x00000000
        /*0a84*/ 	.short	0x010a
        /*0a86*/ 	.byte	0xff
	.zero		1


	//   ....[152]....
        /*0a88*/ 	.word	0x000099c0
        /*0a8c*/ 	.word	0x00000000
        /*0a90*/ 	.word	0x00000000
        /*0a94*/ 	.short	0x010a
        /*0a96*/ 	.byte	0xff
	.zero		1


	//   ....[153]....
        /*0a98*/ 	.word	0x00009a20
        /*0a9c*/ 	.word	0x00000000
        /*0aa0*/ 	.word	0x00000000
        /*0aa4*/ 	.short	0x010a
        /*0aa6*/ 	.byte	0xff
	.zero		1


	//   ....[154]....
        /*0aa8*/ 	.word	0x00009a80
        /*0aac*/ 	.word	0x00000000
        /*0ab0*/ 	.word	0x00000000
        /*0ab4*/ 	.short	0x010a
        /*0ab6*/ 	.byte	0xff
	.zero		1


	//   ....[155]....
        /*0ab8*/ 	.word	0x00009ad0
        /*0abc*/ 	.word	0x00000000
        /*0ac0*/ 	.word	0x00000110
        /*0ac4*/ 	.short	0x010a
        /*0ac6*/ 	.byte	0xff
	.zero		1


	//   ....[156]....
        /*0ac8*/ 	.word	0x00009b30
        /*0acc*/ 	.word	0x00000000
        /*0ad0*/ 	.word	0x00000108
        /*0ad4*/ 	.short	0x010a
        /*0ad6*/ 	.byte	0xff
	.zero		1


	//   ....[157]....
        /*0ad8*/ 	.word	0x00009b90
        /*0adc*/ 	.word	0x00000000
        /*0ae0*/ 	.word	0x000000e0
        /*0ae4*/ 	.short	0x010a
        /*0ae6*/ 	.byte	0xff
	.zero		1


	//   ....[158]....
        /*0ae8*/ 	.word	0x00009bf0
        /*0aec*/ 	.word	0x00000000
        /*0af0*/ 	.word	0x000000e8
        /*0af4*/ 	.short	0x010a
        /*0af6*/ 	.byte	0xff
	.zero		1


	//   ....[159]....
        /*0af8*/ 	.word	0x00009c50
        /*0afc*/ 	.word	0x00000000
        /*0b00*/ 	.word	0x000000f0
        /*0b04*/ 	.short	0x010a
        /*0b06*/ 	.byte	0xff
	.zero		1


	//   ....[160]....
        /*0b08*/ 	.word	0x00009cb0
        /*0b0c*/ 	.word	0x00000000
        /*0b10*/ 	.word	0x000000f8
        /*0b14*/ 	.short	0x010a
        /*0b16*/ 	.byte	0xff
	.zero		1


	//   ....[161]....
        /*0b18*/ 	.word	0x00009d10
        /*0b1c*/ 	.word	0x00000000
        /*0b20*/ 	.word	0x000000e0
        /*0b24*/ 	.short	0x010a
        /*0b26*/ 	.byte	0xff
	.zero		1


	//   ....[162]....
        /*0b28*/ 	.word	0x00009d70
        /*0b2c*/ 	.word	0x00000000
        /*0b30*/ 	.word	0x000000e8
        /*0b34*/ 	.short	0x010a
        /*0b36*/ 	.byte	0xff
	.zero		1


	//   ....[163]....
        /*0b38*/ 	.word	0x00009dd0
        /*0b3c*/ 	.word	0x00000000
        /*0b40*/ 	.word	0x000000f0
        /*0b44*/ 	.short	0x010a
        /*0b46*/ 	.byte	0xff
	.zero		1


	//   ....[164]....
        /*0b48*/ 	.word	0x00009e20
        /*0b4c*/ 	.word	0x00000000
        /*0b50*/ 	.word	0x00000110
        /*0b54*/ 	.short	0x010a
        /*0b56*/ 	.byte	0xff
	.zero		1


	//   ....[165]....
        /*0b58*/ 	.word	0x00009e80
        /*0b5c*/ 	.word	0x00000002
        /*0b60*/ 	.word	0x000000c0
        /*0b64*/ 	.short	0x010a
        /*0b66*/ 	.byte	0xff
	.zero		1


	//   ....[166]....
        /*0b68*/ 	.word	0x00009ed0
        /*0b6c*/ 	.word	0x00000040
        /*0b70*/ 	.word	0x00000130
        /*0b74*/ 	.short	0x010a
        /*0b76*/ 	.byte	0xff
	.zero		1


	//   ....[167]....
        /*0b78*/ 	.word	0x00009f20
        /*0b7c*/ 	.word	0x00000002
        /*0b80*/ 	.word	0x000000c0
        /*0b84*/ 	.short	0x010a
        /*0b86*/ 	.byte	0xff
	.zero		1


	//   ....[168]....
        /*0b88*/ 	.word	0x00009f70
        /*0b8c*/ 	.word	0x00000000
        /*0b90*/ 	.word	0x000000c0
        /*0b94*/ 	.short	0x010a
        /*0b96*/ 	.byte	0xff
	.zero		1


	//   ....[169]....
        /*0b98*/ 	.word	0x00009fc0
        /*0b9c*/ 	.word	0x00000000
        /*0ba0*/ 	.word	0x000000c0
        /*0ba4*/ 	.short	0x010a
        /*0ba6*/ 	.byte	0xff
	.zero		1


	//----- nvinfo : EIATTR_NUM_MBARRIERS
	.align		4
.L_47:
        /*0ba8*/ 	.byte	0x03, 0x38
        /*0baa*/ 	.short	0x0032


	//----- nvinfo : EIATTR_EXIT_INSTR_OFFSETS
	.align		4
        /*0bac*/ 	.byte	0x04, 0x1c
        /*0bae*/ 	.short	(.L_49 - .L_48)


	//   ....[0]....
.L_48:
        /*0bb0*/ 	.word	0x00002a90


	//   ....[1]....
        /*0bb4*/ 	.word	0x00002f80


	//   ....[2]....
        /*0bb8*/ 	.word	0x00002fe0


	//   ....[3]....
        /*0bbc*/ 	.word	0x00003e00


	//   ....[4]....
        /*0bc0*/ 	.word	0x00004e30


	//   ....[5]....
        /*0bc4*/ 	.word	0x00004e70


	//   ....[6]....
        /*0bc8*/ 	.word	0x00009030


	//   ....[7]....
        /*0bcc*/ 	.word	0x000090b0


	//   ....[8]....
        /*0bd0*/ 	.word	0x000090e0


	//   ....[9]....
        /*0bd4*/ 	.word	0x00009150


	//----- nvinfo : EIATTR_MAX_THREADS
	.align		4
.L_49:
        /*0bd8*/ 	.byte	0x04, 0x05
        /*0bda*/ 	.short	(.L_51 - .L_50)
.L_50:
        /*0bdc*/ 	.word	0x00000100
        /*0be0*/ 	.word	0x00000001
        /*0be4*/ 	.word	0x00000001


	//----- nvinfo : EIATTR_CRS_STACK_SIZE
	.align		4
.L_51:
        /*0be8*/ 	.byte	0x04, 0x1e
        /*0bea*/ 	.short	(.L_53 - .L_52)
.L_52:
        /*0bec*/ 	.word	0x00000000


	//----- nvinfo : EIATTR_CBANK_PARAM_SIZE
	.align		4
.L_53:
        /*0bf0*/ 	.byte	0x03, 0x19
        /*0bf2*/ 	.short	0x0800


	//----- nvinfo : EIATTR_PARAM_CBANK
	.align		4
        /*0bf4*/ 	.byte	0x04, 0x0a
        /*0bf6*/ 	.short	(.L_55 - .L_54)
	.align		4
.L_54:
        /*0bf8*/ 	.word	index@(.nv.constant0._ZN7cutlass13device_kernelINS_4gemm6kernel13GemmUniversalIN4cute5tupleIJiiiiEEENS1_10collective13CollectiveMmaINS1_35MainloopSm100TmaUmmaWarpSpecializedILi12ELi2ELi4ENS5_IJNS4_1CILi1EEESB_SB_EEEEENS5_IJNSA_ILi128EEESE_NSA_ILi32EEEEEENS_10bfloat16_tENS5_IJlSB_lEEESH_SI_NS4_8TiledMMAINS4_8MMA_AtomIJNS4_20SM100_MMA_F16BF16_SSISH_SH_fLi128ELi128ELNS4_4UMMA5MajorE0ELSN_0ELNSM_7ScaleInE0ELSO_0EEEEEENS4_6LayoutISC_NS5_IJNSA_ILi0EEESS_SS_EEEEENS5_IJNS4_10UnderscoreESV_SV_EEEEENS4_13SM90_TMA_LOADENS4_14ComposedLayoutINS4_7SwizzleILi2ELi4ELi3EEENS4_18smem_ptr_flag_bitsILi16EEENSR_INS5_IJNSA_ILi8EEESF_EEENS5_IJSF_SB_EEEEEEEvNS4_8identityESY_S18_vS19_EENS_8epilogue10collective18CollectiveEpilogueINS1B_23Sm100TmaWarpSpecializedILi4ELi2ELi32ELb1ELb0EEEJSG_NS5_IJNSR_ISE_SB_EENSR_ISF_SB_EEEEESH_SI_SH_SI_NS1B_6fusion15FusionCallbacksIS1F_NS1J_17LinearCombinationISH_fSH_fLNS_15FloatRoundStyleE2EEESG_S1I_JEEENS4_5SM1004TMEM4LOAD26SM100_TMEM_LOAD_32dp32b32xESY_S18_NS4_39AutoVectorizingCopyWithAssumedAlignmentILi128EEENS4_14SM90_TMA_STOREES18_S1U_S1U_EEEvvEEEEvNT_6ParamsE)
        /*0bfc*/ 	.short	0x0380
        /*0bfe*/ 	.short	0x0800


	//----- nvinfo : EIATTR_SW_WAR
	.align		4
.L_55:
        /*0c00*/ 	.byte	0x04, 0x36
        /*0c02*/ 	.short	(.L_57 - .L_56)
.L_56:
        /*0c04*/ 	.word	0x00000008
.L_57:


//--------------------- .nv.callgraph             --------------------------
	.section	.nv.callgraph,"",@"SHT_CUDA_CALLGRAPH"
	.align	4
	.sectionentsize	8
	.align		4
        /*0000*/ 	.word	0x00000000
	.align		4
        /*0004*/ 	.word	0xffffffff
	.align		4
        /*0008*/ 	.word	index@(_ZN7cutlass13device_kernelINS_4gemm6kernel13GemmUniversalIN4cute5tupleIJiiiiEEENS1_10collective13CollectiveMmaINS1_35MainloopSm100TmaUmmaWarpSpecializedILi12ELi2ELi4ENS5_IJNS4_1CILi1EEESB_SB_EEEEENS5_IJNSA_ILi128EEESE_NSA_ILi32EEEEEENS_10bfloat16_tENS5_IJlSB_lEEESH_SI_NS4_8TiledMMAINS4_8MMA_AtomIJNS4_20SM100_MMA_F16BF16_SSISH_SH_fLi128ELi128ELNS4_4UMMA5MajorE0ELSN_0ELNSM_7ScaleInE0ELSO_0EEEEEENS4_6LayoutISC_NS5_IJNSA_ILi0EEESS_SS_EEEEENS5_IJNS4_10UnderscoreESV_SV_EEEEENS4_13SM90_TMA_LOADENS4_14ComposedLayoutINS4_7SwizzleILi2ELi4ELi3EEENS4_18smem_ptr_flag_bitsILi16EEENSR_INS5_IJNSA_ILi8EEESF_EEENS5_IJSF_SB_EEEEEEEvNS4_8identityESY_S18_vS19_EENS_8epilogue10collective18CollectiveEpilogueINS1B_23Sm100TmaWarpSpecializedILi4ELi2ELi32ELb1ELb0EEEJSG_NS5_IJNSR_ISE_SB_EENSR_ISF_SB_EEEEESH_SI_SH_SI_NS1B_6fusion15FusionCallbacksIS1F_NS1J_17LinearCombinationISH_fSH_fLNS_15FloatRoundStyleE2EEESG_S1I_JEEENS4_5SM1004TMEM4LOAD26SM100_TMEM_LOAD_32dp32b32xESY_S18_NS4_39AutoVectorizingCopyWithAssumedAlignmentILi128EEENS4_14SM90_TMA_STOREES18_S1U_S1U_EEEvvEEEEvNT_6ParamsE)
	.align		4
        /*000c*/ 	.word	index@(__assertfail)
	.align		4
        /*0010*/ 	.word	0x00000000
	.align		4
        /*0014*/ 	.word	0xfffffffe
	.align		4
        /*0018*/ 	.word	0x00000000
	.align		4
        /*001c*/ 	.word	0xfffffffd
	.align		4
        /*0020*/ 	.word	0x00000000
	.align		4
        /*0024*/ 	.word	0xfffffffc


//--------------------- .nv.constant4             --------------------------
	.section	.nv.constant4,"a",@progbits
	.align	8
	.align		8
.nv.constant4:
        /*0000*/ 	.dword	__assertfail
	.align		8
        /*0008*/ 	.dword	__unnamed_1
	.align		8
        /*0010*/ 	.dword	__unnamed_2
	.align		8
        /*0018*/ 	.dword	_ZN40_INTERNAL_a8129d0f_4_k_cu_f0c8310b_341314cuda3std3__45__cpo5beginE
	.align		8
        /*0020*/ 	.dword	_ZN40_INTERNAL_a8129d0f_4_k_cu_f0c8310b_341314cuda3std3__45__cpo3endE
	.align		8
        /*0028*/ 	.dword	_ZN40_INTERNAL_a8129d0f_4_k_cu_f0c8310b_341314cuda3std3__45__cpo6cbeginE
	.align		8
        /*0030*/ 	.dword	_ZN40_INTERNAL_a8129d0f_4_k_cu_f0c8310b_341314cuda3std3__45__cpo4cendE
	.align		8
        /*0038*/ 	.dword	_ZN40_INTERNAL_a8129d0f_4_k_cu_f0c8310b_341314cuda3std3__442_GLOBAL__N__a8129d0f_4_k_cu_f0c8310b_341316ignoreE
	.align		8
        /*0040*/ 	.dword	_ZN40_INTERNAL_a8129d0f_4_k_cu_f0c8310b_341314cuda3std3__419piecewise_constructE
	.align		8
        /*0048*/ 	.dword	_ZN40_INTERNAL_a8129d0f_4_k_cu_f0c8310b_341314cuda3std3__48in_placeE
	.align		8
        /*0050*/ 	.dword	_ZN40_INTERNAL_a8129d0f_4_k_cu_f0c8310b_341314cuda3std6ranges3__45__cpo4swapE
	.align		8
        /*0058*/ 	.dword	_ZN40_INTERNAL_a8129d0f_4_k_cu_f0c8310b_341314cuda3std6ranges3__45__cpo9iter_moveE
	.align		8
        /*0060*/ 	.dword	_ZN40_INTERNAL_a8129d0f_4_k_cu_f0c8310b_341314cute7productE
	.align		8
        /*0068*/ 	.dword	_ZN40_INTERNAL_a8129d0f_4_k_cu_f0c8310b_341314cute1_E
	.align		8
        /*0070*/ 	.dword	$str$25
	.align		8
        /*0078*/ 	.dword	$str$26
	.align		8
        /*0080*/ 	.dword	$str$27
	.align		8
        /*0088*/ 	.dword	$str$28


//--------------------- .text._ZN7cutlass13device_kernelINS_4gemm6kernel13GemmUniversalIN4cute5tupleIJiiiiEEENS1_10collective13CollectiveMmaINS1_35MainloopSm100TmaUmmaWarpSpecializedILi12ELi2ELi4ENS5_IJNS4_1CILi1EEESB_SB_EEEEENS5_IJNSA_ILi128EEESE_NSA_ILi32EEEEEENS_10bfloat16_tENS5_IJlSB_lEEESH_SI_NS4_8TiledMMAINS4_8MMA_AtomIJNS4_20SM100_MMA_F16BF16_SSISH_SH_fLi128ELi128ELNS4_4UMMA5MajorE0ELSN_0ELNSM_7ScaleInE0ELSO_0EEEEEENS4_6LayoutISC_NS5_IJNSA_ILi0EEESS_SS_EEEEENS5_IJNS4_10UnderscoreESV_SV_EEEEENS4_13SM90_TMA_LOADENS4_14ComposedLayoutINS4_7SwizzleILi2ELi4ELi3EEENS4_18smem_ptr_flag_bitsILi16EEENSR_INS5_IJNSA_ILi8EEESF_EEENS5_IJSF_SB_EEEEEEEvNS4_8identityESY_S18_vS19_EENS_8epilogue10collective18CollectiveEpilogueINS1B_23Sm100TmaWarpSpecializedILi4ELi2ELi32ELb1ELb0EEEJSG_NS5_IJNSR_ISE_SB_EENSR_ISF_SB_EEEEESH_SI_SH_SI_NS1B_6fusion15FusionCallbacksIS1F_NS1J_17LinearCombinationISH_fSH_fLNS_15FloatRoundStyleE2EEESG_S1I_JEEENS4_5SM1004TMEM4LOAD26SM100_TMEM_LOAD_32dp32b32xESY_S18_NS4_39AutoVectorizingCopyWithAssumedAlignmentILi128EEENS4_14SM90_TMA_STOREES18_S1U_S1U_EEEvvEEEEvNT_6ParamsE --------------------------
	.section	.text._ZN7cutlass13device_kernelINS_4gemm6kernel13GemmUniversalIN4cute5tupleIJiiiiEEENS1_10collective13CollectiveMmaINS1_35MainloopSm100TmaUmmaWarpSpecializedILi12ELi2ELi4ENS5_IJNS4_1CILi1EEESB_SB_EEEEENS5_IJNSA_ILi128EEESE_NSA_ILi32EEEEEENS_10bfloat16_tENS5_IJlSB_lEEESH_SI_NS4_8TiledMMAINS4_8MMA_AtomIJNS4_20SM100_MMA_F16BF16_SSISH_SH_fLi128ELi128ELNS4_4UMMA5MajorE0ELSN_0ELNSM_7ScaleInE0ELSO_0EEEEEENS4_6LayoutISC_NS5_IJNSA_ILi0EEESS_SS_EEEEENS5_IJNS4_10UnderscoreESV_SV_EEEEENS4_13SM90_TMA_LOADENS4_14ComposedLayoutINS4_7SwizzleILi2ELi4ELi3EEENS4_18smem_ptr_flag_bitsILi16EEENSR_INS5_IJNSA_ILi8EEESF_EEENS5_IJSF_SB_EEEEEEEvNS4_8identityESY_S18_vS19_EENS_8epilogue10collective18CollectiveEpilogueINS1B_23Sm100TmaWarpSpecializedILi4ELi2ELi32ELb1ELb0EEEJSG_NS5_IJNSR_ISE_SB_EENSR_ISF_SB_EEEEESH_SI_SH_SI_NS1B_6fusion15FusionCallbacksIS1F_NS1J_17LinearCombinationISH_fSH_fLNS_15FloatRoundStyleE2EEESG_S1I_JEEENS4_5SM1004TMEM4LOAD26SM100_TMEM_LOAD_32dp32b32xESY_S18_NS4_39AutoVectorizingCopyWithAssumedAlignmentILi128EEENS4_14SM90_TMA_STOREES18_S1U_S1U_EEEvvEEEEvNT_6ParamsE,"ax",@progbits
	.align	128
.text._ZN7cutlass13device_kernelINS_4gemm6kernel13GemmUniversalIN4cute5tupleIJiiiiEEENS1_10collective13CollectiveMmaINS1_35MainloopSm100TmaUmmaWarpSpecializedILi12ELi2ELi4ENS5_IJNS4_1CILi1EEESB_SB_EEEEENS5_IJNSA_ILi128EEESE_NSA_ILi32EEEEEENS_10bfloat16_tENS5_IJlSB_lEEESH_SI_NS4_8TiledMMAINS4_8MMA_AtomIJNS4_20SM100_MMA_F16BF16_SSISH_SH_fLi128ELi128ELNS4_4UMMA5MajorE0ELSN_0ELNSM_7ScaleInE0ELSO_0EEEEEENS4_6LayoutISC_NS5_IJNSA_ILi0EEESS_SS_EEEEENS5_IJNS4_10UnderscoreESV_SV_EEEEENS4_13SM90_TMA_LOADENS4_14ComposedLayoutINS4_7SwizzleILi2ELi4ELi3EEENS4_18smem_ptr_flag_bitsILi16EEENSR_INS5_IJNSA_ILi8EEESF_EEENS5_IJSF_SB_EEEEEEEvNS4_8identityESY_S18_vS19_EENS_8epilogue10collective18CollectiveEpilogueINS1B_23Sm100TmaWarpSpecializedILi4ELi2ELi32ELb1ELb0EEEJSG_NS5_IJNSR_ISE_SB_EENSR_ISF_SB_EEEEESH_SI_SH_SI_NS1B_6fusion15FusionCallbacksIS1F_NS1J_17LinearCombinationISH_fSH_fLNS_15FloatRoundStyleE2EEESG_S1I_JEEENS4_5SM1004TMEM4LOAD26SM100_TMEM_LOAD_32dp32b32xESY_S18_NS4_39AutoVectorizingCopyWithAssumedAlignmentILi128EEENS4_14SM90_TMA_STOREES18_S1U_S1U_EEEvvEEEEvNT_6ParamsE:
        .type           _ZN7cutlass13device_kernelINS_4gemm6kernel13GemmUniversalIN4cute5tupleIJiiiiEEENS1_10collective13CollectiveMmaINS1_35MainloopSm100TmaUmmaWarpSpecializedILi12ELi2ELi4ENS5_IJNS4_1CILi1EEESB_SB_EEEEENS5_IJNSA_ILi128EEESE_NSA_ILi32EEEEEENS_10bfloat16_tENS5_IJlSB_lEEESH_SI_NS4_8TiledMMAINS4_8MMA_AtomIJNS4_20SM100_MMA_F16BF16_SSISH_SH_fLi128ELi128ELNS4_4UMMA5MajorE0ELSN_0ELNSM_7ScaleInE0ELSO_0EEEEEENS4_6LayoutISC_NS5_IJNSA_ILi0EEESS_SS_EEEEENS5_IJNS4_10UnderscoreESV_SV_EEEEENS4_13SM90_TMA_LOADENS4_14ComposedLayoutINS4_7SwizzleILi2ELi4ELi3EEENS4_18smem_ptr_flag_bitsILi16EEENSR_INS5_IJNSA_ILi8EEESF_EEENS5_IJSF_SB_EEEEEEEvNS4_8identityESY_S18_vS19_EENS_8epilogue10collective18CollectiveEpilogueINS1B_23Sm100TmaWarpSpecializedILi4ELi2ELi32ELb1ELb0EEEJSG_NS5_IJNSR_ISE_SB_EENSR_ISF_SB_EEEEESH_SI_SH_SI_NS1B_6fusion15FusionCallbacksIS1F_NS1J_17LinearCombinationISH_fSH_fLNS_15FloatRoundStyleE2EEESG_S1I_JEEENS4_5SM1004TMEM4LOAD26SM100_TMEM_LOAD_32dp32b32xESY_S18_NS4_39AutoVectorizingCopyWithAssumedAlignmentILi128EEENS4_14SM90_TMA_STOREES18_S1U_S1U_EEEvvEEEEvNT_6ParamsE,@function
        .size           _ZN7cutlass13device_kernelINS_4gemm6kernel13GemmUniversalIN4cute5tupleIJiiiiEEENS1_10collective13CollectiveMmaINS1_35MainloopSm100TmaUmmaWarpSpecializedILi12ELi2ELi4ENS5_IJNS4_1CILi1EEESB_SB_EEEEENS5_IJNSA_ILi128EEESE_NSA_ILi32EEEEEENS_10bfloat16_tENS5_IJlSB_lEEESH_SI_NS4_8TiledMMAINS4_8MMA_AtomIJNS4_20SM100_MMA_F16BF16_SSISH_SH_fLi128ELi128ELNS4_4UMMA5MajorE0ELSN_0ELNSM_7ScaleInE0ELSO_0EEEEEENS4_6LayoutISC_NS5_IJNSA_ILi0EEESS_SS_EEEEENS5_IJNS4_10UnderscoreESV_SV_EEEEENS4_13SM90_TMA_LOADENS4_14ComposedLayoutINS4_7SwizzleILi2ELi4ELi3EEENS4_18smem_ptr_flag_bitsILi16EEENSR_INS5_IJNSA_ILi8EEESF_EEENS5_IJSF_SB_EEEEEEEvNS4_8identityESY_S18_vS19_EENS_8epilogue10collective18CollectiveEpilogueINS1B_23Sm100TmaWarpSpecializedILi4ELi2ELi32ELb1ELb0EEEJSG_NS5_IJNSR_ISE_SB_EENSR_ISF_SB_EEEEESH_SI_SH_SI_NS1B_6fusion15FusionCallbacksIS1F_NS1J_17LinearCombinationISH_fSH_fLNS_15FloatRoundStyleE2EEESG_S1I_JEEENS4_5SM1004TMEM4LOAD26SM100_TMEM_LOAD_32dp32b32xESY_S18_NS4_39AutoVectorizingCopyWithAssumedAlignmentILi128EEENS4_14SM90_TMA_STOREES18_S1U_S1U_EEEvvEEEEvNT_6ParamsE,(.L_x_201 - _ZN7cutlass13device_kernelINS_4gemm6kernel13GemmUniversalIN4cute5tupleIJiiiiEEENS1_10collective13CollectiveMmaINS1_35MainloopSm100TmaUmmaWarpSpecializedILi12ELi2ELi4ENS5_IJNS4_1CILi1EEESB_SB_EEEEENS5_IJNSA_ILi128EEESE_NSA_ILi32EEEEEENS_10bfloat16_tENS5_IJlSB_lEEESH_SI_NS4_8TiledMMAINS4_8MMA_AtomIJNS4_20SM100_MMA_F16BF16_SSISH_SH_fLi128ELi128ELNS4_4UMMA5MajorE0ELSN_0ELNSM_7ScaleInE0ELSO_0EEEEEENS4_6LayoutISC_NS5_IJNSA_ILi0EEESS_SS_EEEEENS5_IJNS4_10UnderscoreESV_SV_EEEEENS4_13SM90_TMA_LOADENS4_14ComposedLayoutINS4_7SwizzleILi2ELi4ELi3EEENS4_18smem_ptr_flag_bitsILi16EEENSR_INS5_IJNSA_ILi8EEESF_EEENS5_IJSF_SB_EEEEEEEvNS4_8identityESY_S18_vS19_EENS_8epilogue10collective18CollectiveEpilogueINS1B_23Sm100TmaWarpSpecializedILi4ELi2ELi32ELb1ELb0EEEJSG_NS5_IJNSR_ISE_SB_EENSR_ISF_SB_EEEEESH_SI_SH_SI_NS1B_6fusion15FusionCallbacksIS1F_NS1J_17LinearCombinationISH_fSH_fLNS_15FloatRoundStyleE2EEESG_S1I_JEEENS4_5SM1004TMEM4LOAD26SM100_TMEM_LOAD_32dp32b32xESY_S18_NS4_39AutoVectorizingCopyWithAssumedAlignmentILi128EEENS4_14SM90_TMA_STOREES18_S1U_S1U_EEEvvEEEEvNT_6ParamsE)
        .other          _ZN7cutlass13device_kernelINS_4gemm6kernel13GemmUniversalIN4cute5tupleIJiiiiEEENS1_10collective13CollectiveMmaINS1_35MainloopSm100TmaUmmaWarpSpecializedILi12ELi2ELi4ENS5_IJNS4_1CILi1EEESB_SB_EEEEENS5_IJNSA_ILi128EEESE_NSA_ILi32EEEEEENS_10bfloat16_tENS5_IJlSB_lEEESH_SI_NS4_8TiledMMAINS4_8MMA_AtomIJNS4_20SM100_MMA_F16BF16_SSISH_SH_fLi128ELi128ELNS4_4UMMA5MajorE0ELSN_0ELNSM_7ScaleInE0ELSO_0EEEEEENS4_6LayoutISC_NS5_IJNSA_ILi0EEESS_SS_EEEEENS5_IJNS4_10UnderscoreESV_SV_EEEEENS4_13SM90_TMA_LOADENS4_14ComposedLayoutINS4_7SwizzleILi2ELi4ELi3EEENS4_18smem_ptr_flag_bitsILi16EEENSR_INS5_IJNSA_ILi8EEESF_EEENS5_IJSF_SB_EEEEEEEvNS4_8identityESY_S18_vS19_EENS_8epilogue10collective18CollectiveEpilogueINS1B_23Sm100TmaWarpSpecializedILi4ELi2ELi32ELb1ELb0EEEJSG_NS5_IJNSR_ISE_SB_EENSR_ISF_SB_EEEEESH_SI_SH_SI_NS1B_6fusion15FusionCallbacksIS1F_NS1J_17LinearCombinationISH_fSH_fLNS_15FloatRoundStyleE2EEESG_S1I_JEEENS4_5SM1004TMEM4LOAD26SM100_TMEM_LOAD_32dp32b32xESY_S18_NS4_39AutoVectorizingCopyWithAssumedAlignmentILi128EEENS4_14SM90_TMA_STOREES18_S1U_S1U_EEEvvEEEEvNT_6ParamsE,@"STO_CUDA_ENTRY STV_DEFAULT"
_ZN7cutlass13device_kernelINS_4gemm6kernel13GemmUniversalIN4cute5tupleIJiiiiEEENS1_10collective13CollectiveMmaINS1_35MainloopSm100TmaUmmaWarpSpecializedILi12ELi2ELi4ENS5_IJNS4_1CILi1EEESB_SB_EEEEENS5_IJNSA_ILi128EEESE_NSA_ILi32EEEEEENS_10bfloat16_tENS5_IJlSB_lEEESH_SI_NS4_8TiledMMAINS4_8MMA_AtomIJNS4_20SM100_MMA_F16BF16_SSISH_SH_fLi128ELi128ELNS4_4UMMA5MajorE0ELSN_0ELNSM_7ScaleInE0ELSO_0EEEEEENS4_6LayoutISC_NS5_IJNSA_ILi0EEESS_SS_EEEEENS5_IJNS4_10UnderscoreESV_SV_EEEEENS4_13SM90_TMA_LOADENS4_14ComposedLayoutINS4_7SwizzleILi2ELi4ELi3EEENS4_18smem_ptr_flag_bitsILi16EEENSR_INS5_IJNSA_ILi8EEESF_EEENS5_IJSF_SB_EEEEEEEvNS4_8identityESY_S18_vS19_EENS_8epilogue10collective18CollectiveEpilogueINS1B_23Sm100TmaWarpSpecializedILi4ELi2ELi32ELb1ELb0EEEJSG_NS5_IJNSR_ISE_SB_EENSR_ISF_SB_EEEEESH_SI_SH_SI_NS1B_6fusion15FusionCallbacksIS1F_NS1J_17LinearCombinationISH_fSH_fLNS_15FloatRoundStyleE2EEESG_S1I_JEEENS4_5SM1004TMEM4LOAD26SM100_TMEM_LOAD_32dp32b32xESY_S18_NS4_39AutoVectorizingCopyWithAssumedAlignmentILi128EEENS4_14SM90_TMA_STOREES18_S1U_S1U_EEEvvEEEEvNT_6ParamsE:
[----:B------:R-:W1:Y:S01]  /*0000*/  LDC R1, c[0x0][0x37c] ;  /* 0x0000df00ff017b82 */ /* 0x000e620000000800 */
[----:B------:R-:W2:Y:S01]  /*0010*/  S2R R101, SR_TID.X ;  /* 0x0000000000657919 */ /* 0x000ea20000002100 */
[----:B------:R-:W3:Y:S01]  /*0020*/  LDCU.64 UR4, c[0x0][0x890] ;  /* 0x00011200ff0477ac */ /* 0x000ee20008000a00 */
[----:B------:R-:W-:Y:S02]  /*0030*/  PRMT R88, RZ, 0x7610, R88 ;  /* 0x00007610ff587816 */ /* 0x000fe40000000058 */
[----:B------:R-:W-:Y:S01]  /*0040*/  ELECT P5, URZ, PT ;  /* 0x0000000000ff782f */ /* 0x000fe200038a0000 */
[----:B------:R-:W4:Y:S01]  /*0050*/  LDCU.64 UR46, c[0x0][0x358] ;  /* 0x00006b00ff2e77ac */ /* 0x000f220008000a00 */
[----:B---3--:R-:W-:-:S04]  /*0060*/  UISETP.NE.U32.AND UP0, UPT, UR4, URZ, UPT ;  /* 0x000000ff0400728c */ /* 0x008fc8000bf05070 */
[----:B------:R-:W-:Y:S01]  /*0070*/  UISETP.NE.AND.EX UP0, UPT, UR5, URZ, UPT, UP0 ;  /* 0x000000ff0500728c */ /* 0x000fe2000bf05300 */
[----:B--2---:R-:W-:-:S05]  /*0080*/  SHF.R.U32.HI R92, RZ, 0x5, R101 ;  /* 0x00000005ff5c7819 */ /* 0x004fca0000011665 */
[----:B------:R-:W2:Y:S02]  /*0090*/  SHFL.IDX PT, R0, R92, RZ, 0x1f ;  /* 0x00001fff5c007589 */ /* 0x000ea400000e0000 */
[----:B--2---:R-:W-:Y:S01]  /*00a0*/  R2UR UR8, R0 ;  /* 0x00000000000872ca */ /* 0x004fe200000e0000 */
[----:B-1--4-:R-:W-:-:S14]  /*00b0*/  BRA.U UP0, `(.L_x_0) ;  /* 0x00000001002c7547 */ /* 0x012fdc000b800000 */
[----:B------:R-:W1:Y:S02]  /*00c0*/  LDCU.64 UR6, c[0x0][0x888] ;  /* 0x00011100ff0677ac */ /* 0x000e640008000a00 */
[----:B-1----:R-:W-:-:S04]  /*00d0*/  UISETP.NE.U32.AND UP0, UPT, UR6, URZ, UPT ;  /* 0x000000ff0600728c */ /* 0x002fc8000bf05070 */
[----:B------:R-:W-:-:S09]  /*00e0*/  UISETP.NE.AND.EX UP0, UPT, UR7, URZ, UPT, UP0 ;  /* 0x000000ff0700728c */ /* 0x000fd2000bf05300 */
[----:B------:R-:W-:Y:S05]  /*00f0*/  BRA.U !UP0, `(.L_x_1) ;  /* 0x0000000108107547 */ /* 0x000fea000b800000 */
[----:B------:R-:W1:Y:S02]  /*0100*/  LDC.64 R2, c[0x0][0x888] ;  /* 0x00022200ff027b82 */ /* 0x000e640000000a00 */
[----:B-1----:R1:W5:Y:S01]  /*0110*/  LDG.E R49, desc[UR46][R2.64] ;  /* 0x0000002e02317981 */ /* 0x002362000c1e1900 */
[----:B------:R-:W-:Y:S01]  /*0120*/  HFMA2 R88, -RZ, RZ, 0, 5.9604644775390625e-08 ;  /* 0x00000001ff587431 */ /* 0x000fe200000001ff */
[----:B------:R-:W-:Y:S05]  /*0130*/  BRA `(.L_x_0) ;  /* 0x00000000000c7947 */ /* 0x000fea0003800000 */
.L_x_1:
[----:B------:R-:W1:Y:S01]  /*0140*/  LDCU UR6, c[0x0][0x880] ;  /* 0x00011000ff0677ac */ /* 0x000e620008000800 */
[----:B------:R-:W-:Y:S01]  /*0150*/  HFMA2 R88, -RZ, RZ, 0, 5.9604644775390625e-08 ;  /* 0x00000001ff587431 */ /* 0x000fe200000001ff */
[----:B-1----:R-:W-:-:S07]  /*0160*/  MOV R49, UR6 ;  /* 0x0000000600317c02 */ /* 0x002fce0008000f00 */
.L_x_0:
[----:B------:R-:W2:Y:S02]  /*0170*/  LDCU.64 UR6, c[0x0][0x8b0] ;  /* 0x00011600ff0677ac */ /* 0x000ea40008000a00 */
[----:B--2---:R-:W-:-:S04]  /*0180*/  UISETP.NE.U32.AND UP0, UPT, UR6, URZ, UPT ;  /* 0x000000ff0600728c */ /* 0x004fc8000bf05070 */
[----:B------:R-:W-:-:S09]  /*0190*/  UISETP.NE.AND.EX UP0, UPT, UR7, URZ, UPT, UP0 ;  /* 0x000000ff0700728c */ /* 0x000fd2000bf05300 */
[----:B------:R-:W-:Y:S05]  /*01a0*/  BRA.U UP0, `(.L_x_2) ;  /* 0x0000000100247547 */ /* 0x000fea000b800000 */
[----:B------:R-:W2:Y:S02]  /*01b0*/  LDCU.64 UR6, c[0x0][0x8a8] ;  /* 0x00011500ff0677ac */ /* 0x000ea40008000a00 */
[----:B--2---:R-:W-:-:S04]  /*01c0*/  UISETP.NE.U32.AND UP0, UPT, UR6, URZ, UPT ;  /* 0x000000ff0600728c */ /* 0x004fc8000bf05070 */
[----:B------:R-:W-:-:S09]  /*01d0*/  UISETP.NE.AND.EX UP0, UPT, UR7, URZ, UPT, UP0 ;  /* 0x000000ff0700728c */ /* 0x000fd2000bf05300 */
[----:B------:R-:W-:Y:S05]  /*01e0*/  BRA.U !UP0, `(.L_x_3) ;  /* 0x00000001080c7547 */ /* 0x000fea000b800000 */
[----:B-1----:R-:W1:Y:S02]  /*01f0*/  LDC.64 R2, c[0x0][0x8a8] ;  /* 0x00022a00ff027b82 */ /* 0x002e640000000a00 */
[----:B-1----:R2:W5:Y:S01]  /*0200*/  LDG.E R47, desc[UR46][R2.64] ;  /* 0x0000002e022f7981 */ /* 0x002562000c1e1900 */
[----:B------:R-:W-:Y:S05]  /*0210*/  BRA `(.L_x_2) ;  /* 0x0000000000087947 */ /* 0x000fea0003800000 */
.L_x_3:
[----:B------:R-:W2:Y:S02]  /*0220*/  LDCU UR6, c[0x0][0x8a0] ;  /* 0x00011400ff0677ac */ /* 0x000ea40008000800 */
[----:B--2---:R-:W-:Y:S02]  /*0230*/  MOV R47, UR6 ;  /* 0x00000006002f7c02 */ /* 0x004fe40008000f00 */
.L_x_2:
[----:B------:R-:W-:Y:S01]  /*0240*/  IMAD.U32 R0, RZ, RZ, UR8 ;  /* 0x00000008ff007e24 */ /* 0x000fe2000f8e00ff */
[----:B------:R-:W-:Y:S04]  /*0250*/  BSSY.RECONVERGENT B0, `(.L_x_4) ;  /* 0x000000c000007945 */ /* 0x000fe80003800200 */
[C---:B------:R-:W-:Y:S02]  /*0260*/  ISETP.NE.OR P1, PT, R0.reuse, 0x1, !P5 ;  /* 0x000000010000780c */ /* 0x040fe40006f25670 */
[----:B------:R-:W-:-:S11]  /*0270*/  ISETP.NE.OR P0, PT, R0, 0x3, !P5 ;  /* 0x000000030000780c */ /* 0x000fd60006f05670 */
[----:B------:R-:W-:Y:S05]  /*0280*/  @P1 BRA `(.L_x_5) ;  /* 0x0000000000201947 */ /* 0x000fea0003800000 */
[----:B------:R-:W3:Y:S02]  /*0290*/  LDCU.64 UR6, c[0x0][0x348] ;  /* 0x00006900ff0677ac */ /* 0x000ee40008000a00 */
[----:B---3--:R-:W-:Y:S02]  /*02a0*/  UIADD3 UR10, UP1, UPT, UR6, 0x80, URZ ;  /* 0x00000080060a7890 */ /* 0x008fe4000ff3e0ff */
[----:B------:R-:W-:Y:S02]  /*02b0*/  UIADD3 UR6, UP0, UPT, UR6, 0x180, URZ ;  /* 0x0000018006067890 */ /* 0x000fe4000ff1e0ff */
[----:B------:R-:W-:Y:S02]  /*02c0*/  UIADD3.X UR11, UPT, UPT, URZ, UR7, URZ, UP1, !UPT ;  /* 0x00000007ff0b7290 */ /* 0x000fe40008ffe4ff */
[----:B------:R-:W-:-:S07]  /*02d0*/  UIADD3.X UR7, UPT, UPT, URZ, UR7, URZ, UP0, !UPT ;  /* 0x00000007ff077290 */ /* 0x000fce00087fe4ff */
[----:B------:R3:W-:Y:S02]  /*02e0*/  UTMACCTL.PF [UR10] ;  /* 0x000000000a0079b9 */ /* 0x0007e40008040000 */
[----:B------:R3:W-:Y:S02]  /*02f0*/  UTMACCTL.PF [UR6] ;  /* 0x00000000060079b9 */ /* 0x0007e40008040000 */
[----:B---3--:R-:W-:Y:S01]  /*0300*/  NOP ;  /* 0x0000000000007918 */ /* 0x008fe20000000000 */
.L_x_5:
[----:B------:R-:W-:Y:S05]  /*0310*/  BSYNC.RECONVERGENT B0 ;  /* 0x0000000000007941 */ /* 0x000fea0003800200 */
.L_x_4:
[----:B------:R-:W-:Y:S04]  /*0320*/  BSSY.RECONVERGENT B0, `(.L_x_6) ;  /* 0x000000a000007945 */ /* 0x000fe80003800200 */
        /* <DEDUP_REMOVED lines=9> */
.L_x_7:
[----:B------:R-:W-:Y:S05]  /*03c0*/  BSYNC.RECONVERGENT B0 ;  /* 0x0000000000007941 */ /* 0x000fea0003800200 */
.L_x_6:
[----:B------:R-:W3:Y:S01]  /*03d0*/  LDCU.64 UR6, c[0x0][0x888] ;  /* 0x00011100ff0677ac */ /* 0x000ee20008000a00 */
[----:B------:R-:W-:Y:S02]  /*03e0*/  UISETP.EQ.U32.AND UP1, UPT, UR4, URZ, UPT ;  /* 0x000000ff0400728c */ /* 0x000fe4000bf22070 */
[----:B------:R-:W-:Y:S02]  /*03f0*/  UPLOP3.LUT UP2, UPT, UPT, UPT, UPT, 0x80, 0x8 ;  /* 0x000000000008789c */ /* 0x000fe40003f4f070 */
[----:B---3--:R-:W-:-:S04]  /*0400*/  UISETP.NE.U32.AND UP0, UPT, UR6, URZ, UPT ;  /* 0x000000ff0600728c */ /* 0x008fc8000bf05070 */
[----:B------:R-:W-:-:S04]  /*0410*/  UISETP.NE.AND.EX UP0, UPT, UR7, URZ, UPT, UP0 ;  /* 0x000000ff0700728c */ /* 0x000fc8000bf05300 */
[----:B------:R-:W-:-:S04]  /*0420*/  UISETP.EQ.OR.EX UP3, UPT, UR5, URZ, !UP0, UP1 ;  /* 0x000000ff0500728c */ /* 0x000fc8000c762710 */
[----:B------:R-:W-:-:S05]  /*0430*/  UP2UR UR50, UPR, URZ, 0x8 ;  /* 0x00000008ff327883 */ /* 0x000fca0008000000 */
[----:B------:R-:W-:Y:S07]  /*0440*/  BRA.U !UP3, `(.L_x_8) ;  /* 0x000000010b207547 */ /* 0x000fee000b800000 */
[----:B------:R-:W-:Y:S01]  /*0450*/  UISETP.NE.U32.AND UP2, UPT, UR4, URZ, UPT ;  /* 0x000000ff0400728c */ /* 0x000fe2000bf45070 */
[----:B-----5:R-:W-:Y:S01]  /*0460*/  FSETP.NEU.AND P0, PT, R49, RZ, PT ;  /* 0x000000ff3100720b */ /* 0x020fe20003f0d000 */
[----:B------:R-:W-:Y:S02]  /*0470*/  USEL UR4, URZ, 0xffffffff, UP0 ;  /* 0xffffffffff047887 */ /* 0x000fe40008000000 */
[----:B------:R-:W-:-:S10]  /*0480*/  UISETP.NE.AND.EX UP2, UPT, UR5, URZ, UPT, UP2 ;  /* 0x000000ff0500728c */ /* 0x000fd4000bf45320 */
[----:B------:R-:W-:Y:S01]  /*0490*/  VOTEU.ANY UP1, P0 ;  /* 0x0000000000ff7886 */ /* 0x000fe20000020100 */
[----:B------:R-:W-:-:S04]  /*04a0*/  @!UP2 USEL UR4, URZ, 0xffffffff, UP1 ;  /* 0xffffffffff04a887 */ /* 0x000fc80008800000 */
[----:B------:R-:W-:-:S04]  /*04b0*/  ULOP3.LUT UR4, UR4, 0x1, URZ, 0xc0, !UPT ;  /* 0x0000000104047892 */ /* 0x000fc8000f8ec0ff */
[----:B------:R-:W-:-:S11]  /*04c0*/  UISETP.NE.U32.AND UP2, UPT, UR4, 0x1, UPT ;  /* 0x000000010400788c */ /* 0x000fd6000bf45070 */
.L_x_8:
[----:B-12---:R-:W1:Y:S01]  /*04d0*/  SHFL.IDX PT, R2, R92, RZ, 0x1f ;  /* 0x00001fff5c027589 */ /* 0x006e6200000e0000 */
[----:B------:R-:W-:-:S04]  /*04e0*/  UISETP.NE.AND UP1, UPT, UR8, 0x2, UPT ;  /* 0x000000020800788c */ /* 0x000fc8000bf25270 */
[----:B------:R-:W-:Y:S01]  /*04f0*/  USEL UR6, URZ, 0x1, UP1 ;  /* 0x00000001ff067887 */ /* 0x000fe20008800000 */
[----:B-1----:R-:W-:-:S13]  /*0500*/  ISETP.NE.AND P0, PT, R2, RZ, PT ;  /* 0x000000ff0200720c */ /* 0x002fda0003f05270 */
[----:B------:R-:W-:Y:S05]  /*0510*/  @P0 BRA `(.L_x_9) ;  /* 0x0000000000940947 */ /* 0x000fea0003800000 */
[----:B------:R-:W-:Y:S01]  /*0520*/  ELECT P0, URZ, PT ;  /* 0x0000000000ff782f */ /* 0x000fe20003800000 */
[----:B------:R-:W-:-:S12]  /*0530*/  BSSY.RECONVERGENT B0, `(.L_x_9) ;  /* 0x0000023000007945 */ /* 0x000fd80003800200 */
[----:B------:R-:W-:Y:S05]  /*0540*/  @!P0 BRA `(.L_x_10) ;  /* 0x0000000000848947 */ /* 0x000fea0003800000 */
[----:B------:R-:W1:Y:S01]  /*0550*/  S2UR UR5, SR_CgaCtaId ;  /* 0x00000000000579c3 */ /* 0x000e620000008800 */
[----:B------:R-:W-:Y:S01]  /*0560*/  UMOV UR7, 0x400 ;  /* 0x0000040000077882 */ /* 0x000fe20000000000 */
[----:B------:R-:W-:Y:S02]  /*0570*/  UMOV UR4, 0x1 ;  /* 0x0000000100047882 */ /* 0x000fe40000000000 */
[----:B------:R-:W-:-:S04]  /*0580*/  UIADD3 UR10, UPT, UPT, -UR4, 0x100000, URZ ;  /* 0x00100000040a7890 */ /* 0x000fc8000fffe1ff */
[----:B------:R-:W-:Y:S02]  /*0590*/  USHF.L.U32 UR11, UR10, 0xb, URZ ;  /* 0x0000000b0a0b7899 */ /* 0x000fe400080006ff */
[----:B------:R-:W-:Y:S02]  /*05a0*/  USHF.L.U32 UR10, UR10, 0x1, URZ ;  /* 0x000000010a0a7899 */ /* 0x000fe400080006ff */
[----:B-1----:R-:W-:Y:S01]  /*05b0*/  ULEA UR5, UR5, UR7, 0x18 ;  /* 0x0000000705057291 */ /* 0x002fe2000f8ec0ff */
[----:B------:R-:W1:Y:S11]  /*05c0*/  FENCE.VIEW.ASYNC.S ;  /* 0x00000000000073c6 */ /* 0x000e760000000000 */
[----:B-1----:R1:W2:Y:S01]  /*05d0*/  SYNCS.EXCH.64 URZ, [UR5], UR10 ;  /* 0x0000000a05ff75b2 */ /* 0x0022a20008000100 */
[----:B------:R1:W3:Y:S01]  /*05e0*/  SYNCS.EXCH.64 URZ, [UR5+0x60], UR10 ;  /* 0x0000600a05ff75b2 */ /* 0x0002e20008000100 */
[----:B------:R1:W4:Y:S01]  /*05f0*/  SYNCS.EXCH.64 URZ, [UR5+0x8], UR10 ;  /* 0x0000080a05ff75b2 */ /* 0x0003220008000100 */
[----:B------:R1:W1:Y:S01]  /*0600*/  SYNCS.EXCH.64 URZ, [UR5+0x68], UR10 ;  /* 0x0000680a05ff75b2 */ /* 0x0002620008000100 */
        /* <DEDUP_REMOVED lines=20> */
[----:B--2---:R-:W-:Y:S01]  /*0750*/  NOP ;  /* 0x0000000000007918 */ /* 0x004fe20000000000 */
.L_x_10:
[----:B-1----:R-:W-:Y:S05]  /*0760*/  BSYNC.RECONVERGENT B0 ;  /* 0x0000000000007941 */ /* 0x002fea0003800200 */
.L_x_9:
[----:B------:R-:W1:Y:S01]  /*0770*/  SHFL.IDX PT, R2, R92, RZ, 0x1f ;  /* 0x00001fff5c027589 */ /* 0x000e6200000e0000 */
[----:B------:R-:W-:Y:S01]  /*0780*/  NOP ;  /* 0x0000000000007918 */ /* 0x000fe20000000000 */
[----:B-1----:R-:W-:-:S13]  /*0790*/  ISETP.NE.AND P0, PT, R2, 0x1, PT ;  /* 0x000000010200780c */ /* 0x002fda0003f05270 */
[----:B------:R-:W-:Y:S05]  /*07a0*/  @P0 BRA `(.L_x_11) ;  /* 0x0000000000580947 */ /* 0x000fea0003800000 */
[----:B------:R-:W1:Y:S01]  /*07b0*/  S2UR UR7, SR_CgaCtaId ;  /* 0x00000000000779c3 */ /* 0x000e620000008800 */
[----:B------:R-:W-:Y:S01]  /*07c0*/  UMOV UR9, 0x400 ;  /* 0x0000040000097882 */ /* 0x000fe20000000000 */
[----:B------:R-:W-:Y:S01]  /*07d0*/  UMOV UR5, 0x20 ;  /* 0x0000002000057882 */ /* 0x000fe20000000000 */
[----:B------:R-:W-:Y:S01]  /*07e0*/  UMOV UR4, 0x80 ;  /* 0x0000008000047882 */ /* 0x000fe20000000000 */
[----:B------:R-:W-:-:S04]  /*07f0*/  UIADD3 UR10, UPT, UPT, -UR5, 0x100000, URZ ;  /* 0x00100000050a7890 */ /* 0x000fc8000fffe1ff */
[----:B------:R-:W-:Y:S02]  /*0800*/  USHF.L.U32 UR11, UR10, 0xb, URZ ;  /* 0x0000000b0a0b7899 */ /* 0x000fe400080006ff */
[----:B------:R-:W-:Y:S02]  /*0810*/  USHF.L.U32 UR10, UR10, 0x1, URZ ;  /* 0x000000010a0a7899 */ /* 0x000fe400080006ff */
[----:B------:R-:W-:-:S04]  /*0820*/  UIADD3 UR4, UPT, UPT, -UR4, 0x100000, URZ ;  /* 0x0010000004047890 */ /* 0x000fc8000fffe1ff */
[----:B------:R-:W-:Y:S02]  /*0830*/  USHF.L.U32 UR5, UR4, 0xb, URZ ;  /* 0x0000000b04057899 */ /* 0x000fe400080006ff */
[----:B------:R-:W-:Y:S01]  /*0840*/  USHF.L.U32 UR4, UR4, 0x1, URZ ;  /* 0x0000000104047899 */ /* 0x000fe200080006ff */
[----:B------:R-:W-:Y:S01]  /*0850*/  ELECT P0, URZ, PT ;  /* 0x0000000000ff782f */ /* 0x000fe20003800000 */
[----:B-1----:R-:W-:Y:S01]  /*0860*/  ULEA UR7, UR7, UR9, 0x18 ;  /* 0x0000000907077291 */ /* 0x002fe2000f8ec0ff */
[----:B------:R-:W1:Y:S11]  /*0870*/  FENCE.VIEW.ASYNC.S ;  /* 0x00000000000073c6 */ /* 0x000e760000000000 */
[----:B-1----:R1:W2:Y:S01]  /*0880*/  SYNCS.EXCH.64 URZ, [UR7+0xc0], UR10 ;  /* 0x0000c00a07ff75b2 */ /* 0x0022a20008000100 */
[----:B------:R1:W1:Y:S01]  /*0890*/  SYNCS.EXCH.64 URZ, [UR7+0xe0], UR4 ;  /* 0x0000e00407ff75b2 */ /* 0x0002620008000100 */
[----:B------:R1:W1:Y:S01]  /*08a0*/  SYNCS.EXCH.64 URZ, [UR7+0xc8], UR10 ;  /* 0x0000c80a07ff75b2 */ /* 0x0002620008000100 */
[----:B------:R1:W1:Y:S01]  /*08b0*/  SYNCS.EXCH.64 URZ, [UR7+0xe8], UR4 ;  /* 0x0000e80407ff75b2 */ /* 0x0002620008000100 */
[----:B------:R1:W1:Y:S01]  /*08c0*/  SYNCS.EXCH.64 URZ, [UR7+0xd0], UR10 ;  /* 0x0000d00a07ff75b2 */ /* 0x0002620008000100 */
[----:B------:R1:W1:Y:S01]  /*08d0*/  SYNCS.EXCH.64 URZ, [UR7+0xf0], UR4 ;  /* 0x0000f00407ff75b2 */ /* 0x0002620008000100 */
[----:B------:R1:W1:Y:S01]  /*08e0*/  SYNCS.EXCH.64 URZ, [UR7+0xd8], UR10 ;  /* 0x0000d80a07ff75b2 */ /* 0x0002620008000100 */
[----:B------:R1:W1:Y:S01]  /*08f0*/  SYNCS.EXCH.64 URZ, [UR7+0xf8], UR4 ;  /* 0x0000f80407ff75b2 */ /* 0x0002620008000100 */
[----:B------:R-:W-:Y:S01]  /*0900*/  NOP ;  /* 0x0000000000007918 */ /* 0x000fe20000000000 */
.L_x_11:
[----:B------:R-:W3:Y:S01]  /*0910*/  SHFL.IDX PT, R2, R92, RZ, 0x1f ;  /* 0x00001fff5c027589 */ /* 0x000ee200000e0000 */
[----:B------:R-:W-:Y:S01]  /*0920*/  NOP ;  /* 0x0000000000007918 */ /* 0x000fe20000000000 */
[----:B---3--:R-:W-:-:S13]  /*0930*/  ISETP.NE.AND P0, PT, R2, 0x3, PT ;  /* 0x000000030200780c */ /* 0x008fda0003f05270 */
[----:B------:R-:W-:Y:S05]  /*0940*/  @P0 BRA `(.L_x_12) ;  /* 0x0000000000300947 */ /* 0x000fea0003800000 */
[----:B-1----:R-:W1:Y:S01]  /*0950*/  S2UR UR5, SR_CgaCtaId ;  /* 0x00000000000579c3 */ /* 0x002e620000008800 */
[----:B------:R-:W-:Y:S01]  /*0960*/  UMOV UR7, 0x400 ;  /* 0x0000040000077882 */ /* 0x000fe20000000000 */
[----:B------:R-:W-:Y:S01]  /*0970*/  UMOV UR4, 0x20 ;  /* 0x0000002000047882 */ /* 0x000fe20000000000 */
[----:B------:R-:W-:Y:S01]  /*0980*/  ELECT P0, URZ, PT ;  /* 0x0000000000ff782f */ /* 0x000fe20003800000 */
[----:B------:R-:W-:-:S04]  /*0990*/  UIADD3 UR10, UPT, UPT, -UR4, 0x100000, URZ ;  /* 0x00100000040a7890 */ /* 0x000fc8000fffe1ff */
[----:B------:R-:W-:Y:S02]  /*09a0*/  USHF.L.U32 UR11, UR10, 0xb, URZ ;  /* 0x0000000b0a0b7899 */ /* 0x000fe400080006ff */
[----:B------:R-:W-:Y:S02]  /*09b0*/  USHF.L.U32 UR10, UR10, 0x1, URZ ;  /* 0x000000010a0a7899 */ /* 0x000fe400080006ff */
[----:B-1----:R-:W-:Y:S01]  /*09c0*/  ULEA UR5, UR5, UR7, 0x18 ;  /* 0x0000000705057291 */ /* 0x002fe2000f8ec0ff */
[----:B------:R-:W1:Y:S11]  /*09d0*/  FENCE.VIEW.ASYNC.S ;  /* 0x00000000000073c6 */ /* 0x000e760000000000 */
[----:B-1----:R3:W1:Y:S01]  /*09e0*/  SYNCS.EXCH.64 URZ, [UR5+0x100], UR10 ;  /* 0x0001000a05ff75b2 */ /* 0x0026620008000100 */
[----:B------:R3:W1:Y:S02]  /*09f0*/  SYNCS.EXCH.64 URZ, [UR5+0x108], UR10 ;  /* 0x0001080a05ff75b2 */ /* 0x0006640008000100 */
[----:B---3--:R-:W-:Y:S01]  /*0a00*/  NOP ;  /* 0x0000000000007918 */ /* 0x008fe20000000000 */
.L_x_12:
[----:B------:R-:W3:Y:S01]  /*0a10*/  SHFL.IDX PT, R2, R92, RZ, 0x1f ;  /* 0x00001fff5c027589 */ /* 0x000ee200000e0000 */
[----:B------:R-:W-:Y:S01]  /*0a20*/  NOP ;  /* 0x0000000000007918 */ /* 0x000fe20000000000 */
[----:B---3--:R-:W-:-:S13]  /*0a30*/  ISETP.NE.AND P0, PT, R2, 0x4, PT ;  /* 0x000000040200780c */ /* 0x008fda0003f05270 */
[----:B------:R-:W-:Y:S05]  /*0a40*/  @P0 BRA `(.L_x_13) ;  /* 0x00000000004c0947 */ /* 0x000fea0003800000 */
[----:B-1----:R-:W1:Y:S01]  /*0a50*/  S2UR UR5, SR_CgaCtaId ;  /* 0x00000000000579c3 */ /* 0x002e620000008800 */
[----:B------:R-:W-:Y:S01]  /*0a60*/  UMOV UR9, 0x100 ;  /* 0x0000010000097882 */ /* 0x000fe20000000000 */
[----:B------:R-:W-:Y:S01]  /*0a70*/  UMOV UR7, 0x400 ;  /* 0x0000040000077882 */ /* 0x000fe20000000000 */
[----:B------:R-:W-:Y:S01]  /*0a80*/  USEL UR9, UR9, 0xe0, UP2 ;  /* 0x000000e009097887 */ /* 0x000fe20009000000 */
[----:B------:R-:W-:Y:S01]  /*0a90*/  UMOV UR4, 0x1 ;  /* 0x0000000100047882 */ /* 0x000fe20000000000 */
[----:B------:R-:W-:Y:S01]  /*0aa0*/  ELECT P0, URZ, PT ;  /* 0x0000000000ff782f */ /* 0x000fe20003800000 */
[----:B------:R-:W-:-:S04]  /*0ab0*/  UIADD3 UR10, UPT, UPT, -UR4, 0x100000, URZ ;  /* 0x00100000040a7890 */ /* 0x000fc8000fffe1ff */
[----:B------:R-:W-:Y:S02]  /*0ac0*/  USHF.L.U32 UR11, UR10, 0xb, URZ ;  /* 0x0000000b0a0b7899 */ /* 0x000fe400080006ff */
[----:B------:R-:W-:Y:S02]  /*0ad0*/  USHF.L.U32 UR10, UR10, 0x1, URZ ;  /* 0x000000010a0a7899 */ /* 0x000fe400080006ff */
[----:B------:R-:W-:-:S04]  /*0ae0*/  UIADD3 UR12, UPT, UPT, -UR9, 0x100000, URZ ;  /* 0x00100000090c7890 */ /* 0x000fc8000fffe1ff */
[----:B------:R-:W-:Y:S02]  /*0af0*/  USHF.L.U32 UR13, UR12, 0xb, URZ ;  /* 0x0000000b0c0d7899 */ /* 0x000fe400080006ff */
[----:B------:R-:W-:Y:S02]  /*0b00*/  USHF.L.U32 UR12, UR12, 0x1, URZ ;  /* 0x000000010c0c7899 */ /* 0x000fe400080006ff */
[----:B-1----:R-:W-:Y:S01]  /*0b10*/  ULEA UR5, UR5, UR7, 0x18 ;  /* 0x0000000705057291 */ /* 0x002fe2000f8ec0ff */
[----:B------:R-:W1:Y:S11]  /*0b20*/  FENCE.VIEW.ASYNC.S ;  /* 0x00000000000073c6 */ /* 0x000e760000000000 */
[----:B-1----:R3:W1:Y:S01]  /*0b30*/  SYNCS.EXCH.64 URZ, [UR5+0x110], UR10 ;  /* 0x0001100a05ff75b2 */ /* 0x0026620008000100 */
[----:B------:R3:W1:Y:S01]  /*0b40*/  SYNCS.EXCH.64 URZ, [UR5+0x120], UR12 ;  /* 0x0001200c05ff75b2 */ /* 0x0006620008000100 */
[----:B------:R3:W1:Y:S01]  /*0b50*/  SYNCS.EXCH.64 URZ, [UR5+0x118], UR10 ;  /* 0x0001180a05ff75b2 */ /* 0x0006620008000100 */
[----:B------:R3:W1:Y:S02]  /*0b60*/  SYNCS.EXCH.64 URZ, [UR5+0x128], UR12 ;  /* 0x0001280c05ff75b2 */ /* 0x0006640008000100 */
[----:B---3--:R-:W-:Y:S01]  /*0b70*/  NOP ;  /* 0x0000000000007918 */ /* 0x008fe20000000000 */
.L_x_13:
[----:B------:R-:W3:Y:S01]  /*0b80*/  SHFL.IDX PT, R2, R92, RZ, 0x1f ;  /* 0x00001fff5c027589 */ /* 0x000ee200000e0000 */
[----:B------:R-:W-:Y:S01]  /*0b90*/  NOP ;  /* 0x0000000000007918 */ /* 0x000fe20000000000 */
[----:B---3--:R-:W-:-:S13]  /*0ba0*/  ISETP.NE.AND P0, PT, R2, 0x5, PT ;  /* 0x000000050200780c */ /* 0x008fda0003f05270 */
[----:B------:R-:W-:Y:S05]  /*0bb0*/  @P0 BRA `(.L_x_14) ;  /* 0x0000000000580947 */ /* 0x000fea0003800000 */
[----:B-1----:R-:W1:Y:S01]  /*0bc0*/  S2UR UR7, SR_CgaCtaId ;  /* 0x00000000000779c3 */ /* 0x002e620000008800 */
        /* <DEDUP_REMOVED lines=12> */
[----:B-1----:R3:W1:Y:S01]  /*0c90*/  SYNCS.EXCH.64 URZ, [UR7+0x130], UR10 ;  /* 0x0001300a07ff75b2 */ /* 0x0026620008000100 */
[----:B------:R3:W1:Y:S01]  /*0ca0*/  SYNCS.EXCH.64 URZ, [UR7+0x150], UR4 ;  /* 0x0001500407ff75b2 */ /* 0x0006620008000100 */
[----:B------:R3:W1:Y:S01]  /*0cb0*/  SYNCS.EXCH.64 URZ, [UR7+0x138], UR10 ;  /* 0x0001380a07ff75b2 */ /* 0x0006620008000100 */
[----:B------:R3:W1:Y:S01]  /*0cc0*/  SYNCS.EXCH.64 URZ, [UR7+0x158], UR4 ;  /* 0x0001580407ff75b2 */ /* 0x0006620008000100 */
[----:B------:R3:W1:Y:S01]  /*0cd0*/  SYNCS.EXCH.64 URZ, [UR7+0x140], UR10 ;  /* 0x0001400a07ff75b2 */ /* 0x0006620008000100 */
[----:B------:R3:W1:Y:S01]  /*0ce0*/  SYNCS.EXCH.64 URZ, [UR7+0x160], UR4 ;  /* 0x0001600407ff75b2 */ /* 0x0006620008000100 */
[----:B------:R3:W1:Y:S01]  /*0cf0*/  SYNCS.EXCH.64 URZ, [UR7+0x148], UR10 ;  /* 0x0001480a07ff75b2 */ /* 0x0006620008000100 */
[----:B------:R3:W1:Y:S02]  /*0d00*/  SYNCS.EXCH.64 URZ, [UR7+0x168], UR4 ;  /* 0x0001680407ff75b2 */ /* 0x0006640008000100 */
[----:B---3--:R-:W-:Y:S01]  /*0d10*/  NOP ;  /* 0x0000000000007918 */ /* 0x008fe20000000000 */
.L_x_14:
        /* <DEDUP_REMOVED lines=18> */
.L_x_15:
[----:B-1----:R-:W1:Y:S01]  /*0e40*/  S2UR UR5, SR_CTAID.X ;  /* 0x00000000000579c3 */ /* 0x002e620000002500 */
[----:B------:R-:W-:-:S05]  /*0e50*/  CS2R.32 R87, SR_CgaSize ;  /* 0x0000000000577805 */ /* 0x000fca0000008a00 */
[----:B------:R-:W-:-:S05]  /*0e60*/  IMAD R87, R87, -0xa0, RZ ;  /* 0xffffff6057577824 */ /* 0x000fca00078e02ff */
[----:B------:R-:W-:-:S14]  /*0e70*/  R2UR UR9, R87 ;  /* 0x00000000570972ca */ /* 0x000fdc00000e0000 */
[----:B------:R-:W3:Y:S01]  /*0e80*/  LDCU UR9, c[0x0][UR9+0x2b0] ;  /* 0x00005600090977ac */ /* 0x000ee20008000800 */
[----:B------:R-:W-:Y:S01]  /*0e90*/  NOP ;  /* 0x0000000000007918 */ /* 0x000fe20000000000 */
[----:B------:R-:W-:-:S05]  /*0ea0*/  CS2R.32 R87, SR_CgaSize ;  /* 0x0000000000577805 */ /* 0x000fca0000008a00 */
[----:B------:R-:W-:-:S05]  /*0eb0*/  IMAD R87, R87, -0xa0, RZ ;  /* 0xffffff6057577824 */ /* 0x000fca00078e02ff */
[----:B------:R-:W-:-:S14]  /*0ec0*/  R2UR UR7, R87 ;  /* 0x00000000570772ca */ /* 0x000fdc00000e0000 */
[----:B------:R-:W2:Y:S01]  /*0ed0*/  LDCU UR7, c[0x0][UR7+0x2b4] ;  /* 0x00005680070777ac */ /* 0x000ea20008000800 */
[----:B------:R-:W4:Y:S08]  /*0ee0*/  S2UR UR4, SR_CTAID.Y ;  /* 0x00000000000479c3 */ /* 0x000f300000002600 */
[----:B------:R-:W2:Y:S01]  /*0ef0*/  LDC R10, c[0x0][0xb24] ;  /* 0x0002c900ff0a7b82 */ /* 0x000ea20000000800 */
[----:B-1----:R-:W-:-:S02]  /*0f00*/  I2FP.F32.U32 R87, UR5 ;  /* 0x0000000500577c45 */ /* 0x002fc40008201000 */
[----:B------:R-:W-:-:S05]  /*0f10*/  CS2R.32 R3, SR_CgaSize ;  /* 0x0000000000037805 */ /* 0x000fca0000008a00 */
[----:B------:R-:W-:-:S06]  /*0f20*/  IMAD R3, R3, -0xa0, RZ ;  /* 0xffffff6003037824 */ /* 0x000fcc00078e02ff */
[----:B------:R-:W1:Y:S01]  /*0f30*/  LDC R3, c[0x0][R3+0x2a0] ;  /* 0x0000a80003037b82 */ /* 0x000e620000000800 */
[----:B------:R-:W-:Y:S01]  /*0f40*/  MOV R15, UR5 ;  /* 0x00000005000f7c02 */ /* 0x000fe20008000f00 */
[----:B---3--:R-:W-:Y:S01]  /*0f50*/  FMUL R87, R87, UR9 ;  /* 0x0000000957577c20 */ /* 0x008fe20008400000 */
[----:B----4-:R-:W-:Y:S02]  /*0f60*/  I2FP.F32.U32 R86, UR4 ;  /* 0x0000000400567c45 */ /* 0x010fe40008201000 */
[----:B------:R-:W-:-:S05]  /*0f70*/  CS2R.32 R2, SR_CgaSize ;  /* 0x0000000000027805 */ /* 0x000fca0000008a00 */
[----:B------:R-:W-:-:S06]  /*0f80*/  IMAD R2, R2, -0xa0, RZ ;  /* 0xffffff6002027824 */ /* 0x000fcc00078e02ff */
[----:B------:R-:W3:Y:S01]  /*0f90*/  LDC R2, c[0x0][R2+0x2a4] ;  /* 0x0000a90002027b82 */ /* 0x000ee20000000800 */
[----:B------:R-:W-:Y:S01]  /*0fa0*/  MOV R14, UR4 ;  /* 0x00000004000e7c02 */ /* 0x000fe20008000f00 */
[----:B------:R-:W4:Y:S01]  /*0fb0*/  F2I.U32.TRUNC.NTZ R87, R87 ;  /* 0x0000005700577305 */ /* 0x000f22000020f000 */
[----:B--2---:R-:W-:-:S05]  /*0fc0*/  FMUL R86, R86, UR7 ;  /* 0x0000000756567c20 */ /* 0x004fca0008400000 */
[----:B------:R-:W-:Y:S01]  /*0fd0*/  BAR.SYNC.DEFER_BLOCKING 0x0 ;  /* 0x0000000000007b1d */ /* 0x000fe20000010000 */
[----:B------:R-:W-:-:S05]  /*0fe0*/  ISETP.GE.AND P0, PT, R10, 0x1, PT ;  /* 0x000000010a00780c */ /* 0x000fca0003f06270 */
[----:B------:R-:W2:Y:S02]  /*0ff0*/  F2I.U32.TRUNC.NTZ R86, R86 ;  /* 0x0000005600567305 */ /* 0x000ea4000020f000 */
[----:B------:R-:W3:Y:S01]  /*1000*/  S2UR UR36, SR_CTAID.Z ;  /* 0x00000000002479c3 */ /* 0x000ee20000002700 */
[----:B----4-:R-:W-:-:S05]  /*1010*/  IADD3 R87, PT, PT, -R87, RZ, RZ ;  /* 0x000000ff57577210 */ /* 0x010fca0007ffe1ff */
[----:B-1----:R-:W-:Y:S01]  /*1020*/  IMAD R87, R3, R87, UR5 ;  /* 0x0000000503577e24 */ /* 0x002fe2000f8e0257 */
[----:B--2---:R-:W-:-:S05]  /*1030*/  IADD3 R86, PT, PT, -R86, RZ, RZ ;  /* 0x000000ff56567210 */ /* 0x004fca0007ffe1ff */
[----:B---3--:R-:W-:Y:S01]  /*1040*/  IMAD R86, R2, R86, UR4 ;  /* 0x0000000402567e24 */ /* 0x008fe2000f8e0256 */
[----:B------:R-:W-:Y:S06]  /*1050*/  @!P0 BRA `(.L_x_16) ;  /* 0x0000000000b88947 */ /* 0x000fec0003800000 */
[----:B------:R-:W1:Y:S01]  /*1060*/  LDC.64 R4, c[0x0][0xb18] ;  /* 0x0002c600ff047b82 */ /* 0x000e620000000a00 */
[----:B------:R-:W-:-:S07]  /*1070*/  ISETP.NE.AND P0, PT, R10, 0x1, PT ;  /* 0x000000010a00780c */ /* 0x000fce0003f05270 */
[----:B------:R-:W2:Y:S08]  /*1080*/  LDC R9, c[0x0][0xb0c] ;  /* 0x0002c300ff097b82 */ /* 0x000eb00000000800 */
[----:B------:R-:W3:Y:S08]  /*1090*/  LDC R12, c[0x0][0x370] ;  /* 0x0000dc00ff0c7b82 */ /* 0x000ef00000000800 */
[----:B------:R-:W4:Y:S01]  /*10a0*/  LDC R11, c[0x0][0x374] ;  /* 0x0000dd00ff0b7b82 */ /* 0x000f220000000800 */
[----:B-1----:R-:W-:-:S07]  /*10b0*/  ISETP.NE.AND P1, PT, R4, 0x1, PT ;  /* 0x000000010400780c */ /* 0x002fce0003f25270 */
[----:B------:R-:W3:Y:S01]  /*10c0*/  LDC.64 R6, c[0x0][0xb10] ;  /* 0x0002c400ff067b82 */ /* 0x000ee20000000a00 */
[----:B--2---:R-:W-:-:S07]  /*10d0*/  ISETP.NE.AND P2, PT, R9, 0x1, PT ;  /* 0x000000010900780c */ /* 0x004fce0003f45270 */
[----:B------:R-:W1:Y:S08]  /*10e0*/  LDC R8, c[0x0][0xb20] ;  /* 0x0002c800ff087b82 */ /* 0x000e700000000800 */
[----:B------:R-:W2:Y:S01]  /*10f0*/  LDC.64 R2, c[0x0][0xb28] ;  /* 0x0002ca00ff027b82 */ /* 0x000ea20000000a00 */
[----:B----4-:R-:W-:-:S04]  /*1100*/  IMAD.HI.U32 R13, R11, R5, RZ ;  /* 0x000000050b0d7227 */ /* 0x010fc800078e00ff */
[----:B------:R-:W-:-:S04]  /*1110*/  IMAD.HI.U32 R5, R14, R5, RZ ;  /* 0x000000050e057227 */ /* 0x000fc800078e00ff */
[----:B---3--:R-:W-:-:S05]  /*1120*/  IMAD.HI.U32 R16, R12, R6, RZ ;  /* 0x000000060c107227 */ /* 0x008fca00078e00ff */
[-C--:B------:R-:W-:Y:S01]  /*1130*/  @P2 SHF.R.U32.HI R12, RZ, R7.reuse, R16 ;  /* 0x00000007ff0c2219 */ /* 0x080fe20000011610 */
[----:B------:R-:W-:Y:S01]  /*1140*/  IMAD.HI.U32 R16, R15, R6, RZ ;  /* 0x000000060f107227 */ /* 0x000fe200078e00ff */
[-C--:B-1----:R-:W-:Y:S02]  /*1150*/  @P1 SHF.R.U32.HI R11, RZ, R8.reuse, R13 ;  /* 0x00000008ff0b1219 */ /* 0x082fe4000001160d */
[----:B------:R-:W-:Y:S02]  /*1160*/  SHF.R.U32.HI R5, RZ, R8, R5 ;  /* 0x00000008ff057219 */ /* 0x000fe40000011605 */
[----:B------:R-:W-:Y:S02]  /*1170*/  SHF.R.U32.HI R16, RZ, R7, R16 ;  /* 0x00000007ff107219 */ /* 0x000fe40000011610 */
[----:B------:R-:W-:Y:S01]  /*1180*/  SEL R5, R14, R5, !P1 ;  /* 0x000000050e057207 */ /* 0x000fe20004800000 */
[----:B--2---:R-:W-:Y:S01]  /*1190*/  IMAD.HI.U32 R13, R11, R2, RZ ;  /* 0x000000020b0d7227 */ /* 0x004fe200078e00ff */
[----:B------:R-:W-:-:S03]  /*11a0*/  SEL R16, R15, R16, !P2 ;  /* 0x000000100f107207 */ /* 0x000fc60005000000 */
[----:B------:R-:W-:Y:S01]  /*11b0*/  IMAD.HI.U32 R6, R12, R2, RZ ;  /* 0x000000020c067227 */ /* 0x000fe200078e00ff */
[----:B------:R-:W-:-:S04]  /*11c0*/  @P0 SHF.R.U32.HI R11, RZ, R3, R13 ;  /* 0x00000003ff0b0219 */ /* 0x000fc8000001160d */
[----:B------:R-:W-:Y:S01]  /*11d0*/  @P0 SHF.R.U32.HI R12, RZ, R3, R6 ;  /* 0x00000003ff0c0219 */ /* 0x000fe20000011606 */
[----:B------:R-:W-:-:S04]  /*11e0*/  IMAD R11, R11, R10, RZ ;  /* 0x0000000a0b0b7224 */ /* 0x000fc800078e02ff */
[----:B------:R-:W-:Y:S01]  /*11f0*/  IMAD R6, R12, R10, RZ ;  /* 0x0000000a0c067224 */ /* 0x000fe200078e02ff */
[----:B------:R-:W-:-:S04]  /*1200*/  ISETP.GE.AND P1, PT, R5, R11, PT ;  /* 0x0000000b0500720c */ /* 0x000fc80003f26270 */
[----:B------:R-:W-:Y:S01]  /*1210*/  ISETP.GE.OR P1, PT, R16, R6, P1 ;  /* 0x000000061000720c */ /* 0x000fe20000f26670 */
[----:B------:R-:W-:-:S05]  /*1220*/  IMAD.HI.U32 R6, R5, R2, RZ ;  /* 0x0000000205067227 */ /* 0x000fca00078e00ff */
[----:B------:R-:W-:-:S04]  /*1230*/  SHF.R.U32.HI R6, RZ, R3, R6 ;  /* 0x00000003ff067219 */ /* 0x000fc80000011606 */
[----:B------:R-:W-:-:S03]  /*1240*/  SEL R6, R5, R6, !P0 ;  /* 0x0000000605067207 */ /* 0x000fc60004000000 */
[----:B------:R-:W-:Y:S01]  /*1250*/  @!P1 IMAD.HI.U32 R7, R16, R2, RZ ;  /* 0x0000000210079227 */ /* 0x000fe200078e00ff */
[----:B------:R-:W-:-:S04]  /*1260*/  IADD3 R2, PT, PT, -R6, RZ, RZ ;  /* 0x000000ff06027210 */ /* 0x000fc80007ffe1ff */
[----:B------:R-:W-:Y:S01]  /*1270*/  @!P1 SHF.R.U32.HI R3, RZ, R3, R7 ;  /* 0x00000003ff039219 */ /* 0x000fe20000011607 */
[----:B------:R-:W-:Y:S01]  /*1280*/  IMAD R2, R10, R2, R5 ;  /* 0x000000020a027224 */ /* 0x000fe200078e0205 */
[----:B------:R-:W-:Y:S02]  /*1290*/  IADD3 R7, PT, PT, -R5, RZ, RZ ;  /* 0x000000ff05077210 */ /* 0x000fe40007ffe1ff */
[----:B------:R-:W-:-:S03]  /*12a0*/  @!P1 SEL R3, R16, R3, !P0 ;  /* 0x0000000310039207 */ /* 0x000fc60004000000 */
[----:B------:R-:W-:Y:S02]  /*12b0*/  IMAD R7, R4, R7, R14 ;  /* 0x0000000704077224 */ /* 0x000fe400078e020e */
[--C-:B------:R-:W-:Y:S02]  /*12c0*/  @!P1 IMAD.IADD R6, R6, 0x1, -R3.reuse ;  /* 0x0000000106069824 */ /* 0x100fe400078e0a03 */
[----:B------:R-:W-:Y:S01]  /*12d0*/  @!P1 IMAD R3, R2, R12, R3 ;  /* 0x0000000c02039224 */ /* 0x000fe200078e0203 */
[----:B------:R-:W-:Y:S01]  /*12e0*/  IADD3 R2, PT, PT, -R16, RZ, RZ ;  /* 0x000000ff10027210 */ /* 0x000fe20007ffe1ff */
[----:B------:R-:W-:Y:S02]  /*12f0*/  @!P1 IMAD R5, R6, R10, R16 ;  /* 0x0000000a06059224 */ /* 0x000fe400078e0210 */
[----:B------:R-:W-:Y:S02]  /*1300*/  @!P1 IMAD.MOV.U32 R16, RZ, RZ, R3 ;  /* 0x000000ffff109224 */ /* 0x000fe400078e0003 */
[----:B------:R-:W-:-:S02]  /*1310*/  IMAD R2, R9, R2, R15 ;  /* 0x0000000209027224 */ /* 0x000fc400078e020f */
[----:B------:R-:W-:Y:S02]  /*1320*/  IMAD R14, R5, R4, R7 ;  /* 0x00000004050e7224 */ /* 0x000fe400078e0207 */
[----:B------:R-:W-:Y:S02]  /*1330*/  IMAD R15, R16, R9, R2 ;  /* 0x00000009100f7224 */ /* 0x000fe400078e0202 */
.L_x_16:
[----:B------:R-:W1:Y:S01]  /*1340*/  LDCU UR4, c[0x0][0xb30] ;  /* 0x00016600ff0477ac */ /* 0x000e620008000800 */
[----:B------:R-:W2:Y:S08]  /*1350*/  S2UR UR37, SR_CgaCtaId ;  /* 0x00000000002579c3 */ /* 0x000eb00000008800 */
[----:B------:R-:W3:Y:S01]  /*1360*/  LDC R40, c[0x0][0xb24] ;  /* 0x0002c900ff287b82 */ /* 0x000ee20000000800 */
[----:B-1----:R-:W-:-:S09]  /*1370*/  UISETP.NE.AND UP1, UPT, UR4, 0x1, UPT ;  /* 0x000000010400788c */ /* 0x002fd2000bf25270 */
[----:B--2---:R-:W-:Y:S05]  /*1380*/  BRA.U UP1, `(.L_x_17) ;  /* 0x0000000101407547 */ /* 0x004fea000b800000 */
[----:B------:R-:W1:Y:S08]  /*1390*/  LDC.64 R4, c[0x0][0xb10] ;  /* 0x0002c400ff047b82 */ /* 0x000e700000000a00 */
[----:B------:R-:W2:Y:S08]  /*13a0*/  LDC.64 R2, c[0x0][0xb18] ;  /* 0x0002c600ff027b82 */ /* 0x000eb00000000a00 */
[----:B------:R-:W4:Y:S08]  /*13b0*/  LDC R6, c[0x0][0xb20] ;  /* 0x0002c800ff067b82 */ /* 0x000f300000000800 */
[----:B------:R-:W3:Y:S01]  /*13c0*/  LDC R7, c[0x0][0xb0c] ;  /* 0x0002c300ff077b82 */ /* 0x000ee20000000800 */
[----:B-1----:R-:W-:-:S05]  /*13d0*/  IMAD.HI.U32 R4, R15, R4, RZ ;  /* 0x000000040f047227 */ /* 0x002fca00078e00ff */
[----:B------:R-:W-:Y:S01]  /*13e0*/  SHF.R.U32.HI R4, RZ, R5, R4 ;  /* 0x00000005ff047219 */ /* 0x000fe20000011604 */
[----:B--2---:R-:W-:Y:S01]  /*13f0*/  IMAD.HI.U32 R3, R14, R3, RZ ;  /* 0x000000030e037227 */ /* 0x004fe200078e00ff */
[----:B------:R-:W-:-:S04]  /*1400*/  ISETP.NE.AND P0, PT, R2, 0x1, PT ;  /* 0x000000010200780c */ /* 0x000fc80003f05270 */
[----:B----4-:R-:W-:-:S04]  /*1410*/  SHF.R.U32.HI R3, RZ, R6, R3 ;  /* 0x00000006ff037219 */ /* 0x010fc80000011603 */
[----:B------:R-:W-:Y:S02]  /*1420*/  SEL R3, R14, R3, !P0 ;  /* 0x000000030e037207 */ /* 0x000fe40004000000 */
[----:B---3--:R-:W-:-:S04]  /*1430*/  ISETP.NE.AND P1, PT, R7, 0x1, PT ;  /* 0x000000010700780c */ /* 0x008fc80003f25270 */
[----:B------:R-:W-:-:S05]  /*1440*/  SEL R4, R15, R4, !P1 ;  /* 0x000000040f047207 */ /* 0x000fca0004800000 */
[----:B------:R-:W-:Y:S02]  /*1450*/  IMAD.IADD R5, R3, 0x1, -R4 ;  /* 0x0000000103057824 */ /* 0x000fe400078e0a04 */
[----:B------:R-:W-:Y:S02]  /*1460*/  IMAD.IADD R3, R4, 0x1, -R3 ;  /* 0x0000000104037824 */ /* 0x000fe400078e0a03 */
[----:B------:R-:W-:Y:S02]  /*1470*/  IMAD R15, R5, R7, R15 ;  /* 0x00000007050f7224 */ /* 0x000fe400078e020f */
[----:B------:R-:W-:-:S07]  /*1480*/  IMAD R14, R3, R2, R14 ;  /* 0x00000002030e7224 */ /* 0x000fce00078e020e */
.L_x_17:
[----:B------:R-:W-:Y:S01]  /*1490*/  BAR.SYNC.DEFER_BLOCKING 0x0 ;  /* 0x0000000000007b1d */ /* 0x000fe20000010000 */
[----:B------:R-:W-:Y:S01]  /*14a0*/  UISETP.NE.AND UP1, UPT, UR8, 0x2, UPT ;  /* 0x000000020800788c */ /* 0x000fe2000bf25270 */
[----:B------:R-:W-:Y:S02]  /*14b0*/  ISETP.NE.OR P5, PT, R0, 0x2, !P5 ;  /* 0x000000020000780c */ /* 0x000fe40006fa5670 */
[----:B------:R-:W-:-:S06]  /*14c0*/  LOP3.LUT R2, R101, 0x1f, RZ, 0xc0, !PT ;  /* 0x0000001f65027812 */ /* 0x000fcc00078ec0ff */
[----:B------:R-:W-:Y:S05]  /*14d0*/  BRA.U UP1, `(.L_x_18) ;  /* 0x0000001501747547 */ /* 0x000fea000b800000 */
[----:B------:R-:W1:Y:S01]  /*14e0*/  LDCU UR13, c[0x0][0x38c] ;  /* 0x00007180ff0d77ac */ /* 0x000e620008000800 */
[----:B------:R-:W2:Y:S01]  /*14f0*/  LDC R8, c[0x0][0x370] ;  /* 0x0000dc00ff087b82 */ /* 0x000ea20000000800 */
[----:B------:R-:W-:Y:S01]  /*1500*/  PLOP3.LUT P1, PT, PT, PT, UP2, 0x80, 0x8 ;  /* 0x000000000008781c */ /* 0x000fe20003f2f028 */
[----:B------:R-:W-:Y:S01]  /*1510*/  IMAD.MOV.U32 R17, RZ, RZ, 0x1 ;  /* 0x00000001ff117424 */ /* 0x000fe200078e00ff */
[----:B------:R-:W-:Y:S01]  /*1520*/  ISETP.EQ.OR P4, PT, R2, RZ, P5 ;  /* 0x000000ff0200720c */ /* 0x000fe20002f82670 */
[----:B------:R-:W-:Y:S01]  /*1530*/  IMAD.MOV.U32 R16, RZ, RZ, RZ ;  /* 0x000000ffff107224 */ /* 0x000fe200078e00ff */
[----:B------:R-:W-:Y:S02]  /*1540*/  PLOP3.LUT P1, PT, P1, PT, PT, 0x8, 0x80 ;  /* 0x000000000080781c */ /* 0x000fe40000f2e170 */
[----:B------:R-:W-:Y:S01]  /*1550*/  CS2R R12, SRZ ;  /* 0x00000000000c7805 */ /* 0x000fe2000001ff00 */
[----:B------:R-:W-:Y:S01]  /*1560*/  IMAD.MOV.U32 R11, RZ, RZ, 0x1 ;  /* 0x00000001ff0b7424 */ /* 0x000fe200078e00ff */
[----:B------:R-:W4:Y:S01]  /*1570*/  LDC R0, c[0x0][0x374] ;  /* 0x0000dd00ff007b82 */ /* 0x000f220000000800 */
[----:B------:R-:W2:Y:S01]  /*1580*/  LDCU.64 UR22, c[0x0][0x348] ;  /* 0x00006900ff1677ac */ /* 0x000ea20008000a00 */
[----:B------:R-:W-:Y:S01]  /*1590*/  UMOV UR6, URZ ;  /* 0x000000ff00067c82 */ /* 0x000fe20008000000 */
[----:B-1----:R-:W-:-:S04]  /*15a0*/  UIADD3 UR5, UPT, UPT, UR13, 0x1f, URZ ;  /* 0x0000001f0d057890 */ /* 0x002fc8000fffe0ff */
[----:B------:R-:W-:-:S04]  /*15b0*/  USHF.R.S32.HI UR4, URZ, 0x1f, UR5 ;  /* 0x0000001fff047899 */ /* 0x000fc80008011405 */
[----:B------:R-:W-:-:S04]  /*15c0*/  ULEA.HI UR4, UR4, UR5, URZ, 0x5 ;  /* 0x0000000504047291 */ /* 0x000fc8000f8f28ff */
[----:B------:R-:W-:Y:S02]  /*15d0*/  USHF.R.S32.HI UR15, URZ, 0x5, UR4 ;  /* 0x00000005ff0f7899 */ /* 0x000fe40008011404 */
[----:B------:R-:W-:Y:S02]  /*15e0*/  UIADD3 UR4, UPT, UPT, UR13, -0x1, URZ ;  /* 0xffffffff0d047890 */ /* 0x000fe4000fffe0ff */
[----:B------:R-:W-:Y:S02]  /*15f0*/  UISETP.LT.U32.AND UP0, UPT, UR15, 0xc, UPT ;  /* 0x0000000c0f00788c */ /* 0x000fe4000bf01070 */
[----:B------:R-:W-:Y:S02]  /*1600*/  UISETP.GE.U32.AND UP1, UPT, UR4, -0x3f, UPT ;  /* 0xffffffc10400788c */ /* 0x000fe4000bf26070 */
[----:B------:R-:W-:Y:S02]  /*1610*/  USEL UR14, UR15, 0xc, UP0 ;  /* 0x0000000c0f0e7887 */ /* 0x000fe40008000000 */
[----:B------:R-:W-:-:S02]  /*1620*/  UIADD3 UR13, UPT, UPT, UR13, 0x3e, URZ ;  /* 0x0000003e0d0d7890 */ /* 0x000fc4000fffe0ff */
[----:B------:R-:W-:Y:S02]  /*1630*/  UIADD3 UR5, UPT, UPT, UR14, -0x1, URZ ;  /* 0xffffffff0e057890 */ /* 0x000fe4000fffe0ff */
[----:B------:R-:W-:-:S03]  /*1640*/  UIADD3 UR7, UPT, UPT, UR15, -UR14, URZ ;  /* 0x8000000e0f077290 */ /* 0x000fc6000fffe0ff */
[----:B------:R-:W-:-:S04]  /*1650*/  @UP1 UIADD3 UR5, UPT, UPT, UR14, URZ, URZ ;  /* 0x000000ff0e051290 */ /* 0x000fc8000fffe0ff */
[----:B--2---:R-:W-:-:S12]  /*1660*/  UIADD3 UR5, UPT, UPT, UR5, 0x1, URZ ;  /* 0x0000000105057890 */ /* 0x004fd8000fffe0ff */
.L_x_36:
[----:B------:R-:W-:Y:S01]  /*1670*/  UISETP.NE.AND UP0, UPT, UR37, URZ, UPT ;  /* 0x000000ff2500728c */ /* 0x000fe2000bf05270 */
[----:B------:R-:W1:Y:S08]  /*1680*/  S2UR UR37, SR_CgaCtaId ;  /* 0x00000000002579c3 */ /* 0x000e700000008800 */
[----:B------:R-:W-:Y:S05]  /*1690*/  BRA.U UP0, `(.L_x_19) ;  /* 0x0000000100347547 */ /* 0x000fea000b800000 */
[----:B------:R-:W2:Y:S01]  /*16a0*/  S2R R2, SR_CgaCtaId ;  /* 0x0000000000027919 */ /* 0x000ea20000008800 */
[----:B------:R-:W-:-:S04]  /*16b0*/  MOV R3, 0x400 ;  /* 0x0000040000037802 */ /* 0x000fc80000000f00 */
[----:B--2---:R-:W-:Y:S02]  /*16c0*/  LEA R2, R2, R3, 0x18 ;  /* 0x0000000302027211 */ /* 0x004fe400078ec0ff */
[----:B------:R-:W-:-:S03]  /*16d0*/  SHF.L.U32 R3, R11, 0x1f, RZ ;  /* 0x0000001f0b037819 */ /* 0x000fc600000006ff */
[----:B------:R-:W-:-:S04]  /*16e0*/  IMAD R2, R12, 0x8, R2 ;  /* 0x000000080c027824 */ /* 0x000fc800078e0202 */
[----:B------:R-:W2:Y:S02]  /*16f0*/  SYNCS.PHASECHK.TRANS64.TRYWAIT P0, [R2+URZ+0x180], R3 ;  /* 0x00018003020075a7 */ /* 0x000ea400080011ff */
[----:B--2---:R-:W-:Y:S05]  /*1700*/  @!P0 BRA `(.L_x_20) ;  /* 0x0000007800948947 */ /* 0x004fea0003800000 */
.L_x_140:
[----:B------:R-:W-:Y:S01]  /*1710*/  VIADD R12, R12, 0x1 ;  /* 0x000000010c0c7836 */ /* 0x000fe20000000000 */
[----:B------:R2:W-:Y:S04]  /*1720*/  SYNCS.ARRIVE.TRANS64.A1T0 RZ, [R2+URZ+0x170], RZ ;  /* 0x000170ff02ff79a7 */ /* 0x0005e800081000ff */
[----:B------:R-:W-:-:S04]  /*1730*/  ISETP.NE.AND P0, PT, R12, 0x2, PT ;  /* 0x000000020c00780c */ /* 0x000fc80003f05270 */
[----:B------:R-:W-:Y:S02]  /*1740*/  SEL R12, R12, RZ, P0 ;  /* 0x000000ff0c0c7207 */ /* 0x000fe40000000000 */
[----:B--2---:R-:W-:-:S04]  /*1750*/  SEL R2, RZ, 0x1, P0 ;  /* 0x00000001ff027807 */ /* 0x004fc80000000000 */
[----:B------:R-:W-:-:S07]  /*1760*/  LOP3.LUT R11, R11, R2, RZ, 0x3c, !PT ;  /* 0x000000020b0b7212 */ /* 0x000fce00078e3cff */
.L_x_19:
[----:B------:R-:W-:Y:S01]  /*1770*/  UMOV UR4, 0x400 ;  /* 0x0000040000047882 */ /* 0x000fe20000000000 */
[----:B------:R-:W-:Y:S01]  /*1780*/  SHF.L.U32 R2, R17, 0x1f, RZ ;  /* 0x0000001f11027819 */ /* 0x000fe200000006ff */
[----:B-1----:R-:W-:Y:S01]  /*1790*/  ULEA UR4, UR37, UR4, 0x18 ;  /* 0x0000000425047291 */ /* 0x002fe2000f8ec0ff */
[----:B------:R-:W-:Y:S01]  /*17a0*/  R2UR UR35, R15 ;  /* 0x000000000f2372ca */ /* 0x000fe200000e0000 */
[----:B------:R-:W-:Y:S01]  /*17b0*/  UISETP.GE.U32.AND UP0, UPT, UR13, 0x3f, UPT ;  /* 0x0000003f0d00788c */ /* 0x000fe2000bf06070 */
[----:B------:R-:W-:Y:S01]  /*17c0*/  R2UR UR11, R14 ;  /* 0x000000000e0b72ca */ /* 0x000fe200000e0000 */
[----:B------:R-:W-:Y:S01]  /*17d0*/  ULEA UR8, UR6, UR4, 0x3 ;  /* 0x0000000406087291 */ /* 0x000fe2000f8e18ff */
[----:B------:R-:W-:-:S08]  /*17e0*/  UMOV UR24, URZ ;  /* 0x000000ff00187c82 */ /* 0x000fd00008000000 */
[----:B------:R1:W2:Y:S01]  /*17f0*/  SYNCS.PHASECHK.TRANS64.TRYWAIT P0, [UR8+0x60], R2 ;  /* 0x00006002ff0075a7 */ /* 0x0002a20008001108 */
[----:B------:R-:W-:Y:S02]  /*1800*/  USHF.L.U32 UR35, UR35, 0x7, URZ ;  /* 0x0000000723237899 */ /* 0x000fe400080006ff */
[----:B------:R-:W-:Y:S01]  /*1810*/  USHF.L.U32 UR11, UR11, 0x7, URZ ;  /* 0x000000070b0b7899 */ /* 0x000fe200080006ff */
[----:B------:R-:W-:Y:S11]  /*1820*/  BRA.U !UP0, `(.L_x_21) ;  /* 0x0000000108a47547 */ /* 0x000ff6000b800000 */
[----:B------:R-:W-:Y:S01]  /*1830*/  UMOV UR16, URZ ;  /* 0x000000ff00107c82 */ /* 0x000fe20008000000 */
[----:B------:R-:W-:-:S05]  /*1840*/  UMOV UR17, UR6 ;  /* 0x0000000600117c82 */ /* 0x000fca0008000000 */
.L_x_26:
[----:B-1----:R-:W-:Y:S01]  /*1850*/  ULEA UR33, UR17, UR4, 0x3 ;  /* 0x0000000411217291 */ /* 0x002fe2000f8e18ff */
[----:B--2---:R-:W-:Y:S01]  /*1860*/  @!P5 MOV R3, 0x4000 ;  /* 0x000040000003d802 */ /* 0x004fe20000000f00 */
[----:B--2---:R-:W-:Y:S10]  /*1870*/  @P0 BRA `(.L_x_22) ;  /* 0x00000000000c0947 */ /* 0x004ff40003800000 */
[----:B------:R-:W-:-:S04]  /*1880*/  SHF.L.U32 R4, R17, 0x1f, RZ ;  /* 0x0000001f11047819 */ /* 0x000fc800000006ff */
[----:B------:R-:W2:Y:S02]  /*1890*/  SYNCS.PHASECHK.TRANS64.TRYWAIT P0, [UR33+0x60], R4 ;  /* 0x00006004ff0075a7 */ /* 0x000ea40008001121 */
[----:B--2---:R-:W-:Y:S05]  /*18a0*/  @!P0 BRA `(.L_x_23) ;  /* 0x0000007800408947 */ /* 0x004fea0003800000 */
.L_x_22:
[----:B------:R2:W-:Y:S01]  /*18b0*/  @!P5 SYNCS.ARRIVE.TRANS64 RZ, [UR33], R3 ;  /* 0x00000003ffffd9a7 */ /* 0x0005e20008000021 */
[----:B------:R-:W-:Y:S04]  /*18c0*/  BSSY.RECONVERGENT B0, `(.L_x_24) ;  /* 0x0000003000007945 */ /* 0x000fe80003800200 */
[----:B------:R-:W-:Y:S05]  /*18d0*/  @P4 BRA `(.L_x_25) ;  /* 0x0000000000044947 */ /* 0x000fea0003800000 */
[----:B------:R-:W-:Y:S05]  /*18e0*/  BPT.TRAP 0x1 ;  /* 0x000000040000795c */ /* 0x000fea0000300000 */
.L_x_25:
[----:B------:R-:W-:Y:S05]  /*18f0*/  BSYNC.RECONVERGENT B0 ;  /* 0x0000000000007941 */ /* 0x000fea0003800200 */
.L_x_24:
[----:B------:R-:W-:Y:S02]  /*1900*/  UIADD3 UR6, UPT, UPT, UR17, 0x1, URZ ;  /* 0x0000000111067890 */ /* 0x000fe4000fffe0ff */
[----:B------:R-:W-:Y:S02]  /*1910*/  UIADD3 UR26, UP1, UPT, UR22, 0x80, URZ ;  /* 0x00000080161a7890 */ /* 0x000fe4000ff3e0ff */
[----:B------:R-:W-:Y:S02]  /*1920*/  UISETP.NE.AND UP0, UPT, UR6, 0xc, UPT ;  /* 0x0000000c0600788c */ /* 0x000fe4000bf05270 */
[----:B------:R-:W-:Y:S02]  /*1930*/  USHF.L.U32 UR34, UR16, 0x5, URZ ;  /* 0x0000000510227899 */ /* 0x000fe400080006ff */
[----:B------:R-:W-:Y:S02]  /*1940*/  USEL UR9, URZ, 0x1, UP0 ;  /* 0x00000001ff097887 */ /* 0x000fe40008000000 */
[----:B------:R-:W-:-:S02]  /*1950*/  USEL UR6, UR6, URZ, UP0 ;  /* 0x000000ff06067287 */ /* 0x000fc40008000000 */
[----:B------:R-:W-:Y:S02]  /*1960*/  UIADD3 UR20, UP0, UPT, UR22, 0x180, URZ ;  /* 0x0000018016147890 */ /* 0x000fe4000ff1e0ff */
[----:B------:R-:W-:Y:S01]  /*1970*/  ULEA UR8, UR6, UR4, 0x3 ;  /* 0x0000000406087291 */ /* 0x000fe2000f8e18ff */
[----:B------:R-:W-:Y:S01]  /*1980*/  LOP3.LUT R17, R17, UR9, RZ, 0x3c, !PT ;  /* 0x0000000911117c12 */ /* 0x000fe2000f8e3cff */
[----:B------:R-:W-:Y:S02]  /*1990*/  UIADD3.X UR27, UPT, UPT, URZ, UR23, URZ, UP1, !UPT ;  /* 0x00000017ff1b7290 */ /* 0x000fe40008ffe4ff */
[----:B------:R-:W-:Y:S01]  /*19a0*/  UIADD3.X UR21, UPT, UPT, URZ, UR23, URZ, UP0, !UPT ;  /* 0x00000017ff157290 */ /* 0x000fe200087fe4ff */
[----:B-1----:R-:W-:Y:S01]  /*19b0*/  SHF.L.U32 R2, R17, 0x1f, RZ ;  /* 0x0000001f11027819 */ /* 0x002fe200000006ff */
[----:B------:R-:W-:Y:S01]  /*19c0*/  UMOV UR18, 0x0 ;  /* 0x0000000000127882 */ /* 0x000fe20000000000 */
[----:B------:R-:W-:Y:S01]  /*19d0*/  UMOV UR19, 0x10000000 ;  /* 0x1000000000137882 */ /* 0x000fe20000000000 */
[----:B------:R-:W-:Y:S01]  /*19e0*/  UMOV UR12, UR36 ;  /* 0x00000024000c7c82 */ /* 0x000fe20008000000 */
[----:B------:R1:W1:Y:S01]  /*19f0*/  SYNCS.PHASECHK.TRANS64.TRYWAIT P0, [UR8+0x60], R2 ;  /* 0x00006002ff0075a7 */ /* 0x0002620008001108 */
[----:B------:R-:W-:Y:S01]  /*1a00*/  ULEA UR8, UR17, UR4, 0xd ;  /* 0x0000000411087291 */ /* 0x000fe2000f8e68ff */
[----:B------:R-:W-:Y:S01]  /*1a10*/  UMOV UR9, UR33 ;  /* 0x0000002100097c82 */ /* 0x000fe20008000000 */
[----:B------:R-:W-:-:S02]  /*1a20*/  UMOV UR10, UR34 ;  /* 0x00000022000a7c82 */ /* 0x000fc40008000000 */
[----:B------:R-:W-:Y:S02]  /*1a30*/  UIADD3 UR32, UPT, UPT, UR8, 0x8400, URZ ;  /* 0x0000840008207890 */ /* 0x000fe4000fffe0ff */
[----:B------:R-:W-:Y:S02]  /*1a40*/  UIADD3 UR8, UPT, UPT, UR8, 0x20400, URZ ;  /* 0x0002040008087890 */ /* 0x000fe4000fffe0ff */
[----:B------:R-:W-:Y:S01]  /*1a50*/  UIADD3 UR16, UPT, UPT, UR16, 0x1, URZ ;  /* 0x0000000110107890 */ /* 0x000fe2000fffe0ff */
[----:B------:R-:W-:Y:S01]  /*1a60*/  UMOV UR24, UR5 ;  /* 0x0000000500187c82 */ /* 0x000fe20008000000 */
[----:B------:R-:W-:Y:S02]  /*1a70*/  UMOV UR17, UR6 ;  /* 0x0000000600117c82 */ /* 0x000fe40008000000 */
[----:B------:R-:W-:Y:S01]  /*1a80*/  UISETP.NE.AND UP0, UPT, UR16, UR5, UPT ;  /* 0x000000051000728c */ /* 0x000fe2000bf05270 */
[----:B------:R1:W-:Y:S02]  /*1a90*/  UTMALDG.3D [UR32], [UR26], desc[UR18] ;  /* 0x000012201a0075b4 */ /* 0x0003e40008011000 */
[----:B------:R1:W-:Y:S06]  /*1aa0*/  UTMALDG.3D [UR8], [UR20], desc[UR18] ;  /* 0x00001208140075b4 */ /* 0x0003ec0008011000 */
[----:B------:R-:W-:Y:S05]  /*1ab0*/  BRA.U UP0, `(.L_x_26) ;  /* 0xfffffffd00647547 */ /* 0x000fea000b83ffff */
.L_x_21:
[----:B-1----:R-:W-:Y:S01]  /*1ac0*/  ULEA UR8, UR6, UR4, 0x3 ;  /* 0x0000000406087291 */ /* 0x002fe2000f8e18ff */
[----:B------:R-:W-:Y:S01]  /*1ad0*/  SHF.L.U32 R2, R17, 0x1f, RZ ;  /* 0x0000001f11027819 */ /* 0x000fe200000006ff */
[----:B------:R-:W-:Y:S01]  /*1ae0*/  @!P1 SYNCS.ARRIVE.TRANS64.A1T0 RZ, [UR4+0x108], RZ ;  /* 0x000108ffffff99a7 */ /* 0x000fe20008100004 */
[----:B------:R-:W-:-:S06]  /*1af0*/  UISETP.GT.AND UP0, UPT, UR15, UR14, UPT ;  /* 0x0000000e0f00728c */ /* 0x000fcc000bf04270 */
[----:B--2---:R1:W2:Y:S03]  /*1b00*/  SYNCS.PHASECHK.TRANS64.TRYWAIT P0, [UR8+0x60], R2 ;  /* 0x00006002ff0075a7 */ /* 0x0042a60008001108 */
[----:B------:R-:W-:Y:S05]  /*1b10*/  BRA.U !UP0, `(.L_x_27) ;  /* 0x0000000108a87547 */ /* 0x000fea000b800000 */
[----:B------:R-:W-:Y:S01]  /*1b20*/  UIADD3 UR21, UPT, UPT, UR7, UR24, URZ ;  /* 0x0000001807157290 */ /* 0x000fe2000fffe0ff */
[----:B------:R-:W-:-:S11]  /*1b30*/  UMOV UR25, UR6 ;  /* 0x0000000600197c82 */ /* 0x000fd60008000000 */
.L_x_32:
[----:B-1----:R-:W-:Y:S01]  /*1b40*/  ULEA UR17, UR25, UR4, 0x3 ;  /* 0x0000000419117291 */ /* 0x002fe2000f8e18ff */
[----:B--2---:R-:W-:Y:S01]  /*1b50*/  @!P5 MOV R3, 0x4000 ;  /* 0x000040000003d802 */ /* 0x004fe20000000f00 */
[----:B--2---:R-:W-:Y:S10]  /*1b60*/  @P0 BRA `(.L_x_28) ;  /* 0x00000000000c0947 */ /* 0x004ff40003800000 */
[----:B------:R-:W-:-:S04]  /*1b70*/  SHF.L.U32 R4, R17, 0x1f, RZ ;  /* 0x0000001f11047819 */ /* 0x000fc800000006ff */
[----:B------:R-:W2:Y:S02]  /*1b80*/  SYNCS.PHASECHK.TRANS64.TRYWAIT P0, [UR17+0x60], R4 ;  /* 0x00006004ff0075a7 */ /* 0x000ea40008001111 */
[----:B--2---:R-:W-:Y:S05]  /*1b90*/  @!P0 BRA `(.L_x_29) ;  /* 0x00000074009c8947 */ /* 0x004fea0003800000 */
.L_x_28:
[----:B------:R2:W-:Y:S01]  /*1ba0*/  @!P5 SYNCS.ARRIVE.TRANS64 RZ, [UR17], R3 ;  /* 0x00000003ffffd9a7 */ /* 0x0005e20008000011 */
[----:B------:R-:W-:Y:S04]  /*1bb0*/  BSSY.RECONVERGENT B0, `(.L_x_30) ;  /* 0x0000003000007945 */ /* 0x000fe80003800200 */
[----:B------:R-:W-:Y:S05]  /*1bc0*/  @P4 BRA `(.L_x_31) ;  /* 0x0000000000044947 */ /* 0x000fea0003800000 */
[----:B------:R-:W-:Y:S05]  /*1bd0*/  BPT.TRAP 0x1 ;  /* 0x000000040000795c */ /* 0x000fea0000300000 */
.L_x_31:
[----:B------:R-:W-:Y:S05]  /*1be0*/  BSYNC.RECONVERGENT B0 ;  /* 0x0000000000007941 */ /* 0x000fea0003800200 */
.L_x_30:
        /* <DEDUP_REMOVED lines=20> */
[----:B------:R-:W-:Y:S01]  /*1d30*/  UIADD3 UR8, UPT, UPT, UR8, 0x20400, URZ ;  /* 0x0002040008087890 */ /* 0x000fe2000fffe0ff */
[----:B------:R-:W-:Y:S01]  /*1d40*/  UMOV UR9, UR17 ;  /* 0x0000001100097c82 */ /* 0x000fe20008000000 */
[----:B------:R-:W-:Y:S01]  /*1d50*/  UMOV UR10, UR18 ;  /* 0x00000012000a7c82 */ /* 0x000fe20008000000 */
[----:B------:R-:W-:Y:S01]  /*1d60*/  UIADD3 UR24, UPT, UPT, UR24, 0x1, URZ ;  /* 0x0000000118187890 */ /* 0x000fe2000fffe0ff */
[----:B------:R-:W-:-:S03]  /*1d70*/  UMOV UR25, UR6 ;  /* 0x0000000600197c82 */ /* 0x000fc60008000000 */
[----:B------:R1:W-:Y:S01]  /*1d80*/  UTMALDG.3D [UR16], [UR30], desc[UR26] ;  /* 0x00001a101e0075b4 */ /* 0x0003e20008011000 */
[----:B------:R-:W-:Y:S01]  /*1d90*/  UISETP.NE.AND UP0, UPT, UR24, UR21, UPT ;  /* 0x000000151800728c */ /* 0x000fe2000bf05270 */
[----:B------:R1:W-:Y:S08]  /*1da0*/  UTMALDG.3D [UR8], [UR28], desc[UR26] ;  /* 0x00001a081c0075b4 */ /* 0x0003f00008011000 */
[----:B------:R-:W-:Y:S05]  /*1db0*/  BRA.U UP0, `(.L_x_32) ;  /* 0xfffffffd00607547 */ /* 0x000fea000b83ffff */
.L_x_27:
[C---:B-1----:R-:W-:Y:S01]  /*1dc0*/  LEA R2, R16.reuse, UR4, 0x3 ;  /* 0x0000000410027c11 */ /* 0x042fe2000f8e18ff */
[----:B------:R-:W-:Y:S01]  /*1dd0*/  NOP ;  /* 0x0000000000007918 */ /* 0x000fe20000000000 */
[----:B--2---:R-:W-:Y:S02]  /*1de0*/  SHF.L.U32 R3, R13, 0x1f, RZ ;  /* 0x0000001f0d037819 */ /* 0x004fe400000006ff */
[----:B------:R-:W-:Y:S02]  /*1df0*/  LEA R4, R16, UR4, 0x4 ;  /* 0x0000000410047c11 */ /* 0x000fe4000f8e20ff */
[----:B------:R-:W1:Y:S02]  /*1e00*/  SYNCS.PHASECHK.TRANS64.TRYWAIT P0, [R2+URZ+0x110], R3 ;  /* 0x00011003020075a7 */ /* 0x000e6400080011ff */
[----:B-1----:R-:W-:Y:S05]  /*1e10*/  @!P0 BRA `(.L_x_33) ;  /* 0x0000007400148947 */ /* 0x002fea0003800000 */
.L_x_143:
[----:B------:R-:W2:Y:S01]  /*1e20*/  LDS.128 R4, [R4+0x1a0] ;  /* 0x0001a00004047984 */ /* 0x000ea20000000c00 */
[----:B---3--:R-:W-:Y:S01]  /*1e30*/  ISETP.GE.AND P0, PT, R40, 0x1, PT ;  /* 0x000000012800780c */ /* 0x008fe20003f06270 */
[----:B-1----:R-:W-:Y:S01]  /*1e40*/  VIADD R2, R2, 0x120 ;  /* 0x0000012002027836 */ /* 0x002fe20000000000 */
[----:B------:R-:W-:Y:S01]  /*1e50*/  @!PT LDS RZ, [RZ] ;  /* 0x00000000fffff984 */ /* 0x000fe20000000800 */
[----:B------:R-:W-:Y:S01]  /*1e60*/  @!PT LDS RZ, [RZ] ;  /* 0x00000000fffff984 */ /* 0x000fe20000000800 */
[----:B------:R-:W-:Y:S01]  /*1e70*/  @!PT LDS RZ, [RZ] ;  /* 0x00000000fffff984 */ /* 0x000fe20000000800 */
[----:B------:R-:W-:Y:S01]  /*1e80*/  @!PT LDS RZ, [RZ] ;  /* 0x00000000fffff984 */ /* 0x000fe20000000800 */
[----:B------:R1:W-:Y:S06]  /*1e90*/  MEMBAR.ALL.CTA ;  /* 0x0000000000007992 */ /* 0x0003ec0000008000 */
[----:B-1----:R-:W1:Y:S01]  /*1ea0*/  FENCE.VIEW.ASYNC.S ;  /* 0x00000000000073c6 */ /* 0x002e620000000000 */
[----:B------:R-:W-:-:S04]  /*1eb0*/  PRMT R2, RZ, 0x654, R2 ;  /* 0x00000654ff027816 */ /* 0x000fc80000000002 */
[----:B-1----:R1:W-:Y:S01]  /*1ec0*/  SYNCS.ARRIVE.TRANS64.RED.A1T0 RZ, [R2+URZ], RZ ;  /* 0x000000ff02ff79a7 */ /* 0x0023e200081004ff */
[----:B--2---:R-:W-:-:S13]  /*1ed0*/  LOP3.LUT P2, RZ, R6, 0x1, RZ, 0xc0, !PT ;  /* 0x0000000106ff7812 */ /* 0x004fda000784c0ff */
[----:B------:R-:W-:Y:S01]  /*1ee0*/  @P2 SHF.R.U32.HI R3, RZ, 0x10, R5 ;  /* 0x00000010ff032819 */ /* 0x000fe20000011605 */
[----:B------:R-:W-:Y:S01]  /*1ef0*/  VOTEU.ANY UP0, P2 ;  /* 0x0000000000ff7886 */ /* 0x000fe20001000100 */
[----:B------:R-:W-:Y:S02]  /*1f00*/  @P2 MOV R10, R4 ;  /* 0x00000004000a2202 */ /* 0x000fe40000000f00 */
[----:B------:R-:W-:Y:S02]  /*1f10*/  @P2 R2UR.BROADCAST UR8, R3 ;  /* 0x00000000030822ca */ /* 0x000fe400008e0000 */
[----:B------:R-:W-:-:S11]  /*1f20*/  @P2 LOP3.LUT R9, R5, 0xffff, RZ, 0xc0, !PT ;  /* 0x0000ffff05092812 */ /* 0x000fd600078ec0ff */
[----:B------:R-:W-:Y:S01]  /*1f30*/  @UP0 UMOV UR36, UR8 ;  /* 0x0000000800240c82 */ /* 0x000fe20008000000 */
[----:B-1----:R-:W-:Y:S05]  /*1f40*/  @!P0 BRA `(.L_x_34) ;  /* 0x0000000000b88947 */ /* 0x002fea0003800000 */
[----:B------:R-:W4:Y:S01]  /*1f50*/  LDC.64 R4, c[0x0][0xb18] ;  /* 0x0002c600ff047b82 */ /* 0x000f220000000a00 */
[----:B------:R-:W-:-:S07]  /*1f60*/  ISETP.NE.AND P3, PT, R40, 0x1, PT ;  /* 0x000000012800780c */ /* 0x000fce0003f65270 */
[----:B------:R-:W1:Y:S08]  /*1f70*/  LDC.64 R6, c[0x0][0xb10] ;  /* 0x0002c400ff067b82 */ /* 0x000e700000000a00 */
[----:B------:R-:W2:Y:S08]  /*1f80*/  LDC R14, c[0x0][0xb20] ;  /* 0x0002c800ff0e7b82 */ /* 0x000eb00000000800 */
[----:B------:R-:W3:Y:S01]  /*1f90*/  LDC R15, c[0x0][0xb0c] ;  /* 0x0002c300ff0f7b82 */ /* 0x000ee20000000800 */
[----:B----4-:R-:W-:Y:S01]  /*1fa0*/  IMAD.HI.U32 R19, R0, R5, RZ ;  /* 0x0000000500137227 */ /* 0x010fe200078e00ff */
[----:B------:R-:W-:-:S03]  /*1fb0*/  ISETP.NE.AND P0, PT, R4, 0x1, PT ;  /* 0x000000010400780c */ /* 0x000fc60003f05270 */
[----:B------:R-:W-:-:S03]  /*1fc0*/  IMAD.HI.U32 R5, R9, R5, RZ ;  /* 0x0000000509057227 */ /* 0x000fc600078e00ff */
[----:B------:R-:W4:Y:S01]  /*1fd0*/  LDC.64 R2, c[0x0][0xb28] ;  /* 0x0002ca00ff027b82 */ /* 0x000f220000000a00 */
[----:B-1----:R-:W-:-:S04]  /*1fe0*/  IMAD.HI.U32 R20, R8, R6, RZ ;  /* 0x0000000608147227 */ /* 0x002fc800078e00ff */
[----:B------:R-:W-:Y:S01]  /*1ff0*/  IMAD.HI.U32 R21, R10, R6, RZ ;  /* 0x000000060a157227 */ /* 0x000fe200078e00ff */
[----:B------:R-:W-:Y:S02]  /*2000*/  SHF.R.U32.HI R20, RZ, R7, R20 ;  /* 0x00000007ff147219 */ /* 0x000fe40000011614 */
[-C--:B--2---:R-:W-:Y:S02]  /*2010*/  SHF.R.U32.HI R19, RZ, R14.reuse, R19 ;  /* 0x0000000eff137219 */ /* 0x084fe40000011613 */
[----:B------:R-:W-:Y:S02]  /*2020*/  SHF.R.U32.HI R5, RZ, R14, R5 ;  /* 0x0000000eff057219 */ /* 0x000fe40000011605 */
[----:B------:R-:W-:Y:S02]  /*2030*/  SEL R19, R0, R19, !P0 ;  /* 0x0000001300137207 */ /* 0x000fe40004000000 */
[----:B------:R-:W-:Y:S02]  /*2040*/  SHF.R.U32.HI R21, RZ, R7, R21 ;  /* 0x00000007ff157219 */ /* 0x000fe40000011615 */
[----:B---3--:R-:W-:-:S02]  /*2050*/  ISETP.NE.AND P1, PT, R15, 0x1, PT ;  /* 0x000000010f00780c */ /* 0x008fc40003f25270 */
[----:B------:R-:W-:Y:S02]  /*2060*/  SEL R5, R9, R5, !P0 ;  /* 0x0000000509057207 */ /* 0x000fe40004000000 */
[----:B------:R-:W-:Y:S02]  /*2070*/  SEL R20, R8, R20, !P1 ;  /* 0x0000001408147207 */ /* 0x000fe40004800000 */
[----:B------:R-:W-:Y:S01]  /*2080*/  SEL R21, R10, R21, !P1 ;  /* 0x000000150a157207 */ /* 0x000fe20004800000 */
[----:B----4-:R-:W-:-:S04]  /*2090*/  IMAD.HI.U32 R18, R19, R2, RZ ;  /* 0x0000000213127227 */ /* 0x010fc800078e00ff */
        /* <DEDUP_REMOVED lines=10> */
[----:B------:R-:W-:-:S04]  /*2140*/  @!P0 IMAD.HI.U32 R7, R21, R2, RZ ;  /* 0x0000000215078227 */ /* 0x000fc800078e00ff */
[----:B------:R-:W-:Y:S01]  /*2150*/  IMAD.MOV R2, RZ, RZ, -R6 ;  /* 0x000000ffff027224 */ /* 0x000fe200078e0a06 */
[----:B------:R-:W-:Y:S02]  /*2160*/  @!P0 SHF.R.U32.HI R3, RZ, R3, R7 ;  /* 0x00000003ff038219 */ /* 0x000fe40000011607 */
[----:B------:R-:W-:Y:S01]  /*2170*/  IADD3 R7, PT, PT, -R5, RZ, RZ ;  /* 0x000000ff05077210 */ /* 0x000fe20007ffe1ff */
[----:B------:R-:W-:Y:S01]  /*2180*/  IMAD R2, R40, R2, R5 ;  /* 0x0000000228027224 */ /* 0x000fe200078e0205 */
        /* <DEDUP_REMOVED lines=10> */
.L_x_34:
[----:B------:R-:W1:Y:S02]  /*2230*/  LDCU UR8, c[0x0][0xb30] ;  /* 0x00016600ff0877ac */ /* 0x000e640008000800 */
[----:B-1----:R-:W-:-:S09]  /*2240*/  UISETP.NE.AND UP0, UPT, UR8, 0x1, UPT ;  /* 0x000000010800788c */ /* 0x002fd2000bf05270 */
[----:B------:R-:W-:Y:S05]  /*2250*/  BRA.U UP0, `(.L_x_35) ;  /* 0x0000000100407547 */ /* 0x000fea000b800000 */
[----:B------:R-:W1:Y:S08]  /*2260*/  LDC.64 R4, c[0x0][0xb10] ;  /* 0x0002c400ff047b82 */ /* 0x000e700000000a00 */
[----:B------:R-:W2:Y:S08]  /*2270*/  LDC.64 R2, c[0x0][0xb18] ;  /* 0x0002c600ff027b82 */ /* 0x000eb00000000a00 */
[----:B------:R-:W3:Y:S08]  /*2280*/  LDC R6, c[0x0][0xb20] ;  /* 0x0002c800ff067b82 */ /* 0x000ef00000000800 */
[----:B------:R-:W4:Y:S01]  /*2290*/  LDC R7, c[0x0][0xb0c] ;  /* 0x0002c300ff077b82 */ /* 0x000f220000000800 */
[----:B-1----:R-:W-:-:S05]  /*22a0*/  IMAD.HI.U32 R4, R10, R4, RZ ;  /* 0x000000040a047227 */ /* 0x002fca00078e00ff */
[----:B------:R-:W-:Y:S01]  /*22b0*/  SHF.R.U32.HI R4, RZ, R5, R4 ;  /* 0x00000005ff047219 */ /* 0x000fe20000011604 */
[----:B--2---:R-:W-:Y:S01]  /*22c0*/  IMAD.HI.U32 R3, R9, R3, RZ ;  /* 0x0000000309037227 */ /* 0x004fe200078e00ff */
[----:B------:R-:W-:-:S04]  /*22d0*/  ISETP.NE.AND P0, PT, R2, 0x1, PT ;  /* 0x000000010200780c */ /* 0x000fc80003f05270 */
[----:B---3--:R-:W-:-:S04]  /*22e0*/  SHF.R.U32.HI R3, RZ, R6, R3 ;  /* 0x00000006ff037219 */ /* 0x008fc80000011603 */
[----:B------:R-:W-:Y:S02]  /*22f0*/  SEL R3, R9, R3, !P0 ;  /* 0x0000000309037207 */ /* 0x000fe40004000000 */
[----:B----4-:R-:W-:-:S04]  /*2300*/  ISETP.NE.AND P1, PT, R7, 0x1, PT ;  /* 0x000000010700780c */ /* 0x010fc80003f25270 */
[----:B------:R-:W-:-:S05]  /*2310*/  SEL R4, R10, R4, !P1 ;  /* 0x000000040a047207 */ /* 0x000fca0004800000 */
[----:B------:R-:W-:Y:S02]  /*2320*/  IMAD.IADD R5, R3, 0x1, -R4 ;  /* 0x0000000103057824 */ /* 0x000fe400078e0a04 */
[----:B------:R-:W-:Y:S02]  /*2330*/  IMAD.IADD R3, R4, 0x1, -R3 ;  /* 0x0000000104037824 */ /* 0x000fe400078e0a03 */
[----:B------:R-:W-:Y:S02]  /*2340*/  IMAD R10, R5, R7, R10 ;  /* 0x00000007050a7224 */ /* 0x000fe400078e020a */
[----:B------:R-:W-:-:S07]  /*2350*/  IMAD R9, R3, R2, R9 ;  /* 0x0000000203097224 */ /* 0x000fce00078e0209 */
.L_x_35:
[----:B------:R-:W-:Y:S01]  /*2360*/  VIADD R16, R16, 0x1 ;  /* 0x0000000110107836 */ /* 0x000fe20000000000 */
[----:B------:R-:W-:Y:S01]  /*2370*/  PLOP3.LUT P1, PT, PT, PT, PT, 0x80, 0x8 ;  /* 0x000000000008781c */ /* 0x000fe20003f2f070 */
[----:B------:R-:W-:Y:S02]  /*2380*/  IMAD.IADD R15, R10, 0x1, R87 ;  /* 0x000000010a0f7824 */ /* 0x000fe400078e0257 */
[----:B------:R-:W-:Y:S01]  /*2390*/  IMAD.IADD R14, R9, 0x1, R86 ;  /* 0x00000001090e7824 */ /* 0x000fe200078e0256 */
[----:B------:R-:W-:-:S04]  /*23a0*/  ISETP.NE.AND P0, PT, R16, 0x2, PT ;  /* 0x000000021000780c */ /* 0x000fc80003f05270 */
[----:B------:R-:W-:Y:S02]  /*23b0*/  SEL R2, RZ, 0x1, P0 ;  /* 0x00000001ff027807 */ /* 0x000fe40000000000 */
[----:B------:R-:W-:Y:S02]  /*23c0*/  SEL R16, R16, RZ, P0 ;  /* 0x000000ff10107207 */ /* 0x000fe40000000000 */
[----:B------:R-:W-:Y:S01]  /*23d0*/  LOP3.LUT R13, R13, R2, RZ, 0x3c, !PT ;  /* 0x000000020d0d7212 */ /* 0x000fe200078e3cff */
[----:B------:R-:W-:Y:S06]  /*23e0*/  @P2 BRA `(.L_x_36) ;  /* 0xfffffff000a02947 */ /* 0x000fec000383ffff */
[----:B------:R-:W-:Y:S01]  /*23f0*/  UIADD3 UR4, UPT, UPT, UR4, 0x60, URZ ;  /* 0x0000006004047890 */ /* 0x000fe2000fffe0ff */
[----:B------:R-:W-:-:S03]  /*2400*/  SHF.L.U32 R2, R17, 0x1f, RZ ;  /* 0x0000001f11027819 */ /* 0x000fc600000006ff */
[----:B------:R-:W-:-:S09]  /*2410*/  ULEA UR5, UR6, UR4, 0x3 ;  /* 0x0000000406057291 */ /* 0x000fd2000f8e18ff */
[----:B------:R-:W1:Y:S02]  /*2420*/  SYNCS.PHASECHK.TRANS64.TRYWAIT P0, [UR5], R2 ;  /* 0x00000002ff0075a7 */ /* 0x000e640008001105 */
[----:B-1----:R-:W-:Y:S05]  /*2430*/  @!P0 BRA `(.L_x_37) ;  /* 0x0000006c00a08947 */ /* 0x002fea0003800000 */
.L_x_145:
[----:B------:R-:W-:-:S04]  /*2440*/  UIADD3 UR6, UPT, UPT, UR6, 0x1, URZ ;  /* 0x0000000106067890 */ /* 0x000fc8000fffe0ff */
[----:B------:R-:W-:-:S04]  /*2450*/  UISETP.NE.AND UP0, UPT, UR6, 0xc, UPT ;  /* 0x0000000c0600788c */ /* 0x000fc8000bf05270 */
[----:B------:R-:W-:Y:S02]  /*2460*/  USEL UR7, URZ, 0x1, UP0 ;  /* 0x00000001ff077887 */ /* 0x000fe40008000000 */
[----:B------:R-:W-:-:S04]  /*2470*/  USEL UR6, UR6, URZ, UP0 ;  /* 0x000000ff06067287 */ /* 0x000fc80008000000 */
[----:B------:R-:W-:Y:S01]  /*2480*/  ULEA UR5, UR6, UR4, 0x3 ;  /* 0x0000000406057291 */ /* 0x000fe2000f8e18ff */
[----:B-1----:R-:W-:-:S04]  /*2490*/  LOP3.LUT R2, R17, UR7, RZ, 0x3c, !PT ;  /* 0x0000000711027c12 */ /* 0x002fc8000f8e3cff */
[----:B------:R-:W-:-:S04]  /*24a0*/  SHF.L.U32 R3, R2, 0x1f, RZ ;  /* 0x0000001f02037819 */ /* 0x000fc800000006ff */
[----:B------:R-:W1:Y:S02]  /*24b0*/  SYNCS.PHASECHK.TRANS64.TRYWAIT P0, [UR5], R3 ;  /* 0x00000003ff0075a7 */ /* 0x000e640008001105 */
[----:B-1----:R-:W-:Y:S05]  /*24c0*/  @!P0 BRA `(.L_x_38) ;  /* 0x0000006c00948947 */ /* 0x002fea0003800000 */
.L_x_147:
[----:B------:R-:W-:-:S04]  /*24d0*/  UIADD3 UR6, UPT, UPT, UR6, 0x1, URZ ;  /* 0x0000000106067890 */ /* 0x000fc8000fffe0ff */
[----:B------:R-:W-:-:S04]  /*24e0*/  UISETP.NE.AND UP0, UPT, UR6, 0xc, UPT ;  /* 0x0000000c0600788c */ /* 0x000fc8000bf05270 */
[----:B------:R-:W-:Y:S02]  /*24f0*/  USEL UR7, URZ, 0x1, UP0 ;  /* 0x00000001ff077887 */ /* 0x000fe40008000000 */
[----:B------:R-:W-:-:S04]  /*2500*/  USEL UR6, UR6, URZ, UP0 ;  /* 0x000000ff06067287 */ /* 0x000fc80008000000 */
[----:B------:R-:W-:Y:S01]  /*2510*/  ULEA UR5, UR6, UR4, 0x3 ;  /* 0x0000000406057291 */ /* 0x000fe2000f8e18ff */
[----:B------:R-:W-:-:S04]  /*2520*/  LOP3.LUT R2, R2, UR7, RZ, 0x3c, !PT ;  /* 0x0000000702027c12 */ /* 0x000fc8000f8e3cff */
[----:B-1----:R-:W-:-:S04]  /*2530*/  SHF.L.U32 R3, R2, 0x1f, RZ ;  /* 0x0000001f02037819 */ /* 0x002fc800000006ff */
[----:B------:R-:W1:Y:S02]  /*2540*/  SYNCS.PHASECHK.TRANS64.TRYWAIT P0, [UR5], R3 ;  /* 0x00000003ff0075a7 */ /* 0x000e640008001105 */
[----:B-1----:R-:W-:Y:S05]  /*2550*/  @!P0 BRA `(.L_x_39) ;  /* 0x0000006c00888947 */ /* 0x002fea0003800000 */
.L_x_149:
        /* <DEDUP_REMOVED lines=9> */
.L_x_151:
        /* <DEDUP_REMOVED lines=9> */
.L_x_153:
        /* <DEDUP_REMOVED lines=9> */
.L_x_155:
        /* <DEDUP_REMOVED lines=9> */
.L_x_157:
        /* <DEDUP_REMOVED lines=9> */
.L_x_159:
        /* <DEDUP_REMOVED lines=9> */
.L_x_161:
        /* <DEDUP_REMOVED lines=9> */
.L_x_163:
        /* <DEDUP_REMOVED lines=9> */
.L_x_165:
[----:B------:R-:W-:-:S04]  /*29e0*/  UIADD3 UR6, UPT, UPT, UR6, 0x1, URZ ;  /* 0x0000000106067890 */ /* 0x000fc8000fffe0ff */
[----:B------:R-:W-:-:S04]  /*29f0*/  UISETP.NE.AND UP0, UPT, UR6, 0xc, UPT ;  /* 0x0000000c0600788c */ /* 0x000fc8000bf05270 */
[----:B------:R-:W-:Y:S02]  /*2a00*/  USEL UR5, URZ, 0x1, UP0 ;  /* 0x00000001ff057887 */ /* 0x000fe40008000000 */
[----:B------:R-:W-:-:S04]  /*2a10*/  USEL UR6, UR6, URZ, UP0 ;  /* 0x000000ff06067287 */ /* 0x000fc80008000000 */
[----:B------:R-:W-:Y:S01]  /*2a20*/  ULEA UR6, UR6, UR4, 0x3 ;  /* 0x0000000406067291 */ /* 0x000fe2000f8e18ff */
[----:B------:R-:W-:-:S04]  /*2a30*/  LOP3.LUT R2, R2, UR5, RZ, 0x3c, !PT ;  /* 0x0000000502027c12 */ /* 0x000fc8000f8e3cff */
[----:B------:R-:W-:Y:S01]  /*2a40*/  SHF.L.U32 R2, R2, 0x1f, RZ ;  /* 0x0000001f02027819 */ /* 0x000fe200000006ff */
[----:B-1--4-:R-:W-:-:S07]  /*2a50*/  IMAD.U32 R0, RZ, RZ, UR6 ;  /* 0x00000006ff007e24 */ /* 0x012fce000f8e00ff */
.L_x_48:
[----:B-1----:R1:W2:Y:S02]  /*2a60*/  SYNCS.PHASECHK.TRANS64.TRYWAIT P0, [R0+URZ], R2 ;  /* 0x00000002000075a7 */ /* 0x0022a400080011ff */
[----:B--2---:R-:W-:Y:S05]  /*2a70*/  @!P0 NANOSLEEP.SYNCS 0x989680 ;  /* 0x009896800000895d */ /* 0x004fea0003900000 */
[----:B------:R-:W2:Y:S02]  /*2a80*/  @!P0 SYNCS.PHASECHK.TRANS64 P0, [R0+URZ], R2 ;  /* 0x00000002000085a7 */ /* 0x000ea400080010ff */
[----:B--2---:R-:W-:Y:S05]  /*2a90*/  @P0 EXIT ;  /* 0x000000000000094d */ /* 0x004fea0003800000 */
[----:B------:R-:W-:Y:S05]  /*2aa0*/  BRA `(.L_x_48) ;  /* 0xfffffffc00ec7947 */ /* 0x000fea000383ffff */
.L_x_18:
[----:B------:R-:W-:-:S04]  /*2ab0*/  UISETP.NE.AND UP1, UPT, UR37, URZ, UPT ;  /* 0x000000ff2500728c */ /* 0x000fc8000bf25270 */
[----:B------:R-:W-:-:S09]  /*2ac0*/  UISETP.NE.OR UP1, UPT, UR8, 0x1, UP1 ;  /* 0x000000010800788c */ /* 0x000fd20008f25670 */
[----:B------:R-:W-:Y:S05]  /*2ad0*/  BRA.U UP1, `(.L_x_49) ;  /* 0x0000000501487547 */ /* 0x000fea000b800000 */
[----:B------:R-:W-:Y:S01]  /*2ae0*/  ISETP.NE.AND P2, PT, R2, RZ, PT ;  /* 0x000000ff0200720c */ /* 0x000fe20003f45270 */
[----:B------:R-:W-:Y:S01]  /*2af0*/  IMAD.MOV.U32 R12, RZ, RZ, 0x1 ;  /* 0x00000001ff0c7424 */ /* 0x000fe200078e00ff */
[----:B------:R-:W-:Y:S02]  /*2b00*/  CS2R R10, SRZ ;  /* 0x00000000000a7805 */ /* 0x000fe4000001ff00 */
[----:B------:R-:W-:Y:S01]  /*2b10*/  CS2R R8, SRZ ;  /* 0x0000000000087805 */ /* 0x000fe2000001ff00 */
[----:B------:R-:W-:Y:S01]  /*2b20*/  UMOV UR4, 0x400 ;  /* 0x0000040000047882 */ /* 0x000fe20000000000 */
[----:B------:R-:W-:Y:S01]  /*2b30*/  UMOV UR6, URZ ;  /* 0x000000ff00067c82 */ /* 0x000fe20008000000 */
[----:B------:R-:W-:-:S12]  /*2b40*/  ULEA UR37, UR37, UR4, 0x18 ;  /* 0x0000000425257291 */ /* 0x000fd8000f8ec0ff */
.L_x_53:
[----:B------:R-:W-:Y:S02]  /*2b50*/  LEA R0, R8, UR37, 0x3 ;  /* 0x0000002508007c11 */ /* 0x000fe4000f8e18ff */
[----:B------:R-:W-:-:S03]  /*2b60*/  SHF.L.U32 R4, R9, 0x1f, RZ ;  /* 0x0000001f09047819 */ /* 0x000fc600000006ff */
[----:B------:R-:W-:Y:S01]  /*2b70*/  VIADD R5, R0, 0x180 ;  /* 0x0000018000057836 */ /* 0x000fe20000000000 */
[----:B------:R-:W1:Y:S02]  /*2b80*/  SYNCS.PHASECHK.TRANS64.TRYWAIT P0, [R0+URZ+0x170], R4 ;  /* 0x00017004000075a7 */ /* 0x000e6400080011ff */
[----:B-1----:R-:W-:Y:S05]  /*2b90*/  @!P0 BRA `(.L_x_50) ;  /* 0x0000006800d08947 */ /* 0x002fea0003800000 */
.L_x_166:
[----:B------:R-:W-:Y:S01]  /*2ba0*/  ULEA UR5, UR6, UR37, 0x3 ;  /* 0x0000002506057291 */ /* 0x000fe2000f8e18ff */
[----:B-1----:R-:W-:Y:S01]  /*2bb0*/  PRMT R0, RZ, 0x654, R5 ;  /* 0x00000654ff007816 */ /* 0x002fe20000000005 */
[----:B------:R-:W-:Y:S01]  /*2bc0*/  @!P2 IMAD.MOV.U32 R4, RZ, RZ, 0x10 ;  /* 0x00000010ff04a424 */ /* 0x000fe200078e00ff */
[----:B------:R-:W-:Y:S01]  /*2bd0*/  SHF.L.U32 R5, R12, 0x1f, RZ ;  /* 0x0000001f0c057819 */ /* 0x000fe200000006ff */
[----:B------:R-:W-:Y:S01]  /*2be0*/  UIADD3 UR4, UPT, UPT, UR5, 0x110, URZ ;  /* 0x0000011005047890 */ /* 0x000fe2000fffe0ff */
[----:B------:R1:W-:Y:S05]  /*2bf0*/  SYNCS.ARRIVE.TRANS64.RED.A1T0 RZ, [R0+URZ], RZ ;  /* 0x000000ff00ff79a7 */ /* 0x0003ea00081004ff */
[----:B------:R-:W-:Y:S01]  /*2c00*/  IMAD.U32 R6, RZ, RZ, UR4 ;  /* 0x00000004ff067e24 */ /* 0x000fe2000f8e00ff */
[----:B------:R-:W2:Y:S04]  /*2c10*/  SYNCS.PHASECHK.TRANS64.TRYWAIT P0, [UR5+0x120], R5 ;  /* 0x00012005ff0075a7 */ /* 0x000ea80008001105 */
[----:B------:R-:W-:Y:S01]  /*2c20*/  PRMT R6, R2, 0x654, R6 ;  /* 0x0000065402067816 */ /* 0x000fe20000000006 */
[----:B-12---:R-:W-:Y:S06]  /*2c30*/  @!P0 BRA `(.L_x_51) ;  /* 0x0000006800bc8947 */ /* 0x006fec0003800000 */
.L_x_168:
[----:B------:R-:W-:Y:S01]  /*2c40*/  ULEA UR4, UR6, UR37, 0x4 ;  /* 0x0000002506047291 */ /* 0x000fe2000f8e20ff */
[----:B------:R-:W-:Y:S01]  /*2c50*/  SEL R3, R6, R3, !P2 ;  /* 0x0000000306037207 */ /* 0x000fe20005000000 */
[----:B------:R-:W-:Y:S01]  /*2c60*/  UIADD3 UR5, UPT, UPT, UR5, 0x110, URZ ;  /* 0x0000011005057890 */ /* 0x000fe2000fffe0ff */
[----:B-1----:R-:W-:Y:S01]  /*2c70*/  LEA R0, R11, UR37, 0x3 ;  /* 0x000000250b007c11 */ /* 0x002fe2000f8e18ff */
[----:B------:R-:W-:Y:S01]  /*2c80*/  UIADD3 UR4, UPT, UPT, UR4, 0x1a0, URZ ;  /* 0x000001a004047890 */ /* 0x000fe2000fffe0ff */
[----:B------:R1:W-:Y:S01]  /*2c90*/  @!P2 SYNCS.ARRIVE.TRANS64.RED RZ, [R3+URZ], R4 ;  /* 0x0000000403ffa9a7 */ /* 0x0003e200080004ff */
[----:B------:R-:W-:Y:S01]  /*2ca0*/  UIADD3 UR6, UPT, UPT, UR6, 0x1, URZ ;  /* 0x0000000106067890 */ /* 0x000fe2000fffe0ff */
[----:B------:R-:W-:-:S03]  /*2cb0*/  VIADD R8, R8, 0x1 ;  /* 0x0000000108087836 */ /* 0x000fc60000000000 */
[----:B------:R-:W-:Y:S02]  /*2cc0*/  UISETP.NE.AND UP0, UPT, UR6, 0x2, UPT ;  /* 0x000000020600788c */ /* 0x000fe4000bf05270 */
[----:B------:R-:W-:Y:S01]  /*2cd0*/  ISETP.NE.AND P0, PT, R8, 0x2, PT ;  /* 0x000000020800780c */ /* 0x000fe20003f05270 */
[----:B------:R-:W-:Y:S06]  /*2ce0*/  UGETNEXTWORKID.BROADCAST [UR4], [UR5] ;  /* 0x00000000040073ca */ /* 0x000fec0008000100 */
[----:B------:R-:W-:Y:S02]  /*2cf0*/  USEL UR4, URZ, 0x1, UP0 ;  /* 0x00000001ff047887 */ /* 0x000fe40008000000 */
[----:B------:R-:W-:-:S04]  /*2d00*/  USEL UR6, UR6, URZ, UP0 ;  /* 0x000000ff06067287 */ /* 0x000fc80008000000 */
[----:B------:R-:W-:Y:S02]  /*2d10*/  LOP3.LUT R12, R12, UR4, RZ, 0x3c, !PT ;  /* 0x000000040c0c7c12 */ /* 0x000fe4000f8e3cff */
[----:B-1----:R-:W-:-:S04]  /*2d20*/  SHF.L.U32 R4, R10, 0x1f, RZ ;  /* 0x0000001f0a047819 */ /* 0x002fc800000006ff */
[----:B------:R-:W1:Y:S02]  /*2d30*/  SYNCS.PHASECHK.TRANS64.TRYWAIT P1, [R0+URZ+0x110], R4 ;  /* 0x00011004000075a7 */ /* 0x000e6400080211ff */
[----:B-1----:R-:W-:Y:S05]  /*2d40*/  @!P1 BRA `(.L_x_52) ;  /* 0x0000006800909947 */ /* 0x002fea0003800000 */
.L_x_169:
[C---:B-1----:R-:W-:Y:S01]  /*2d50*/  LEA R4, R11.reuse, UR37, 0x4 ;  /* 0x000000250b047c11 */ /* 0x042fe2000f8e20ff */
[----:B------:R-:W-:Y:S01]  /*2d60*/  VIADD R0, R0, 0x120 ;  /* 0x0000012000007836 */ /* 0x000fe20000000000 */
[----:B------:R-:W-:Y:S01]  /*2d70*/  SEL R8, R8, RZ, P0 ;  /* 0x000000ff08087207 */ /* 0x000fe20000000000 */
[----:B------:R-:W-:-:S03]  /*2d80*/  VIADD R11, R11, 0x1 ;  /* 0x000000010b0b7836 */ /* 0x000fc60000000000 */
[----:B------:R-:W1:Y:S01]  /*2d90*/  LDS.128 R4, [R4+0x1a0] ;  /* 0x0001a00004047984 */ /* 0x000e620000000c00 */
[----:B------:R-:W-:Y:S02]  /*2da0*/  PRMT R0, RZ, 0x654, R0 ;  /* 0x00000654ff007816 */ /* 0x000fe40000000000 */
[C---:B------:R-:W-:Y:S01]  /*2db0*/  ISETP.NE.AND P1, PT, R11.reuse, 0x2, PT ;  /* 0x000000020b00780c */ /* 0x040fe20003f25270 */
[----:B------:R-:W-:Y:S01]  /*2dc0*/  @!PT LDS RZ, [RZ] ;  /* 0x00000000fffff984 */ /* 0x000fe20000000800 */
[----:B------:R-:W-:Y:S01]  /*2dd0*/  @!PT LDS RZ, [RZ] ;  /* 0x00000000fffff984 */ /* 0x000fe20000000800 */
[----:B------:R-:W-:Y:S01]  /*2de0*/  @!PT LDS RZ, [RZ] ;  /* 0x00000000fffff984 */ /* 0x000fe20000000800 */
[----:B------:R-:W-:Y:S01]  /*2df0*/  @!PT LDS RZ, [RZ] ;  /* 0x00000000fffff984 */ /* 0x000fe20000000800 */
[----:B------:R2:W-:Y:S06]  /*2e00*/  MEMBAR.ALL.CTA ;  /* 0x0000000000007992 */ /* 0x0005ec0000008000 */
[----:B--2---:R-:W2:Y:S01]  /*2e10*/  FENCE.VIEW.ASYNC.S ;  /* 0x00000000000073c6 */ /* 0x004ea20000000000 */
[----:B------:R-:W-:Y:S01]  /*2e20*/  SEL R11, R11, RZ, P1 ;  /* 0x000000ff0b0b7207 */ /* 0x000fe20000800000 */
[----:B--2---:R2:W-:Y:S01]  /*2e30*/  SYNCS.ARRIVE.TRANS64.RED.A1T0 RZ, [R0+URZ], RZ ;  /* 0x000000ff00ff79a7 */ /* 0x0045e200081004ff */
[----:B-1----:R-:W-:-:S02]  /*2e40*/  LOP3.LUT P3, RZ, R6, 0x1, RZ, 0xc0, !PT ;  /* 0x0000000106ff7812 */ /* 0x002fc4000786c0ff */
[----:B------:R-:W-:-:S04]  /*2e50*/  SEL R4, RZ, 0x1, P1 ;  /* 0x00000001ff047807 */ /* 0x000fc80000800000 */
[----:B------:R-:W-:Y:S02]  /*2e60*/  LOP3.LUT R10, R10, R4, RZ, 0x3c, !PT ;  /* 0x000000040a0a7212 */ /* 0x000fe400078e3cff */
[----:B--2---:R-:W-:-:S04]  /*2e70*/  SEL R0, RZ, 0x1, P0 ;  /* 0x00000001ff007807 */ /* 0x004fc80000000000 */
[----:B------:R-:W-:Y:S01]  /*2e80*/  LOP3.LUT R9, R9, R0, RZ, 0x3c, !PT ;  /* 0x0000000009097212 */ /* 0x000fe200078e3cff */
[----:B------:R-:W-:Y:S06]  /*2e90*/  @P3 BRA `(.L_x_53) ;  /* 0xfffffffc002c3947 */ /* 0x000fec000383ffff */
[----:B------:R-:W-:Y:S01]  /*2ea0*/  ULEA UR5, UR6, UR37, 0x3 ;  /* 0x0000002506057291 */ /* 0x000fe2000f8e18ff */
[----:B------:R-:W-:-:S08]  /*2eb0*/  SHF.L.U32 R2, R12, 0x1f, RZ ;  /* 0x0000001f0c027819 */ /* 0x000fd000000006ff */
[----:B------:R-:W1:Y:S02]  /*2ec0*/  SYNCS.PHASECHK.TRANS64 P0, [UR5+0x120], R2 ;  /* 0x00012002ff0075a7 */ /* 0x000e640008001005 */
[----:B-1----:R-:W-:Y:S05]  /*2ed0*/  @P0 BRA `(.L_x_54) ;  /* 0x0000000000080947 */ /* 0x002fea0003800000 */
[----:B------:R-:W1:Y:S02]  /*2ee0*/  SYNCS.PHASECHK.TRANS64.TRYWAIT P0, [UR5+0x120], R2 ;  /* 0x00012002ff0075a7 */ /* 0x000e640008001105 */
[----:B-1----:R-:W-:Y:S05]  /*2ef0*/  @!P0 BRA `(.L_x_55) ;  /* 0x0000006800388947 */ /* 0x002fea0003800000 */
.L_x_54:
[----:B------:R-:W-:-:S04]  /*2f00*/  UIADD3 UR4, UPT, UPT, UR6, 0x1, URZ ;  /* 0x0000000106047890 */ /* 0x000fc8000fffe0ff */
[----:B------:R-:W-:-:S04]  /*2f10*/  UISETP.NE.AND UP0, UPT, UR4, 0x2, UPT ;  /* 0x000000020400788c */ /* 0x000fc8000bf05270 */
[----:B------:R-:W-:Y:S02]  /*2f20*/  USEL UR7, URZ, 0x1, UP0 ;  /* 0x00000001ff077887 */ /* 0x000fe40008000000 */
[----:B------:R-:W-:-:S04]  /*2f30*/  USEL UR4, UR4, URZ, UP0 ;  /* 0x000000ff04047287 */ /* 0x000fc80008000000 */
[----:B------:R-:W-:Y:S01]  /*2f40*/  ULEA UR4, UR4, UR37, 0x3 ;  /* 0x0000002504047291 */ /* 0x000fe2000f8e18ff */
[----:B-1----:R-:W-:-:S04]  /*2f50*/  LOP3.LUT R2, R12, UR7, RZ, 0x3c, !PT ;  /* 0x000000070c027c12 */ /* 0x002fc8000f8e3cff */
[----:B------:R-:W-:-:S04]  /*2f60*/  SHF.L.U32 R0, R2, 0x1f, RZ ;  /* 0x0000001f02007819 */ /* 0x000fc800000006ff */
[----:B------:R-:W1:Y:S02]  /*2f70*/  SYNCS.PHASECHK.TRANS64 P0, [UR4+0x120], R0 ;  /* 0x00012000ff0075a7 */ /* 0x000e640008001004 */
[----:B-1----:R-:W-:Y:S05]  /*2f80*/  @P0 EXIT ;  /* 0x000000000000094d */ /* 0x002fea0003800000 */
[----:B------:R-:W-:Y:S02]  /*2f90*/  SHF.L.U32 R2, R2, 0x1f, RZ ;  /* 0x0000001f02027819 */ /* 0x000fe400000006ff */
[----:B------:R-:W-:-:S07]  /*2fa0*/  MOV R0, UR4 ;  /* 0x0000000400007c02 */ /* 0x000fce0008000f00 */
.L_x_56:
[----:B-1----:R1:W2:Y:S02]  /*2fb0*/  SYNCS.PHASECHK.TRANS64.TRYWAIT P0, [R0+URZ+0x120], R2 ;  /* 0x00012002000075a7 */ /* 0x0022a400080011ff */
[----:B--2---:R-:W-:Y:S05]  /*2fc0*/  @!P0 NANOSLEEP.SYNCS 0x989680 ;  /* 0x009896800000895d */ /* 0x004fea0003900000 */
[----:B------:R-:W2:Y:S02]  /*2fd0*/  @!P0 SYNCS.PHASECHK.TRANS64 P0, [R0+URZ+0x120], R2 ;  /* 0x00012002000085a7 */ /* 0x000ea400080010ff */
[----:B--2---:R-:W-:Y:S05]  /*2fe0*/  @P0 EXIT ;  /* 0x000000000000094d */ /* 0x004fea0003800000 */
[----:B------:R-:W-:Y:S05]  /*2ff0*/  BRA `(.L_x_56) ;  /* 0xfffffffc00ec7947 */ /* 0x000fea000383ffff */
.L_x_49:
[----:B------:R-:W-:-:S09]  /*3000*/  UISETP.NE.AND UP1, UPT, UR8, URZ, UPT ;  /* 0x000000ff0800728c */ /* 0x000fd2000bf25270 */
[----:B------:R-:W-:Y:S05]  /*3010*/  BRA.U UP1, `(.L_x_57) ;  /* 0x0000000d017c7547 */ /* 0x000fea000b800000 */
[----:B------:R-:W-:Y:S01]  /*3020*/  UMOV UR4, 0x40 ;  /* 0x0000004000047882 */ /* 0x000fe20000000000 */
[----:B------:R-:W-:Y:S01]  /*3030*/  NOP ;  /* 0x0000000000007918 */ /* 0x000fe20000000000 */
[----:B------:R-:W-:Y:S01]  /*3040*/  ULEA UR4, UR37, UR4, 0x18 ;  /* 0x0000000425047291 */ /* 0x000fe2000f8ec0ff */
[----:B------:R-:W-:Y:S02]  /*3050*/  UMOV UR5, 0x400 ;  /* 0x0000040000057882 */ /* 0x000fe40000000000 */
[----:B------:R-:W-:-:S06]  /*3060*/  ULEA UR37, UR37, UR5, 0x18 ;  /* 0x0000000525257291 */ /* 0x000fcc000f8ec0ff */
[----:B------:R-:W1:Y:S02]  /*3070*/  LDS.U8 R0, [UR4+0x1c] ;  /* 0x00001c04ff007984 */ /* 0x000e640008000000 */
[----:B-1----:R-:W-:-:S13]  /*3080*/  ISETP.NE.AND P0, PT, R0, RZ, PT ;  /* 0x000000ff0000720c */ /* 0x002fda0003f05270 */
[----:B------:R-:W-:Y:S05]  /*3090*/  @P0 BRA `(.L_x_58) ;  /* 0x0000000000580947 */ /* 0x000fea0003800000 */
[----:B------:R-:W-:-:S13]  /*30a0*/  ELECT P0, URZ, PT ;  /* 0x0000000000ff782f */ /* 0x000fda0003800000 */
[----:B------:R-:W-:Y:S05]  /*30b0*/  @!P0 BRA `(.L_x_59) ;  /* 0x0000000000608947 */ /* 0x000fea0003800000 */
[----:B------:R-:W-:Y:S01]  /*30c0*/  UMOV UR5, 0x10 ;  /* 0x0000001000057882 */ /* 0x000fe20000000000 */
[----:B------:R-:W-:Y:S01]  /*30d0*/  HFMA2 R0, -RZ, RZ, 0, 5.9604644775390625e-08 ;  /* 0x00000001ff007431 */ /* 0x000fe200000001ff */
[----:B------:R-:W-:-:S03]  /*30e0*/  MOV R2, 0xffff ;  /* 0x0000ffff00027802 */ /* 0x000fc60000000f00 */
[----:B------:R-:W-:Y:S04]  /*30f0*/  DEPBAR.LE SB1, 0x36 ;  /* 0x00009d800000791a */ /* 0x000fe80000000000 */
[----:B------:R-:W1:Y:S02]  /*3100*/  UTCATOMSWS.FIND_AND_SET.ALIGN UP0, UR5, UR5 ;  /* 0x00000005000575e3 */ /* 0x000e640008000800 */
[----:B-1----:R-:W-:Y:S01]  /*3110*/  MOV R3, UR5 ;  /* 0x0000000500037c02 */ /* 0x002fe20008000f00 */
[----:B------:R-:W-:Y:S06]  /*3120*/  BRA.U UP0, `(.L_x_60) ;  /* 0x0000000100187547 */ /* 0x000fec000b800000 */
.L_x_61:
[----:B------:R-:W-:Y:S05]  /*3130*/  NANOSLEEP 0x64 ;  /* 0x000000640000795d */ /* 0x000fea0003800000 */
[----:B------:R-:W-:-:S05]  /*3140*/  UMOV UR5, 0x10 ;  /* 0x0000001000057882 */ /* 0x000fca0000000000 */
[----:B------:R-:W-:Y:S04]  /*3150*/  DEPBAR.LE SB1, 0x36 ;  /* 0x00009d800000791a */ /* 0x000fe80000000000 */
[----:B------:R-:W1:Y:S02]  /*3160*/  UTCATOMSWS.FIND_AND_SET.ALIGN UP0, UR5, UR5 ;  /* 0x00000005000575e3 */ /* 0x000e640008000800 */
[----:B-1----:R-:W-:Y:S01]  /*3170*/  MOV R3, UR5 ;  /* 0x0000000500037c02 */ /* 0x002fe20008000f00 */
[----:B------:R-:W-:Y:S05]  /*3180*/  BRA.U !UP0, `(.L_x_61) ;  /* 0xfffffffd08e87547 */ /* 0x000fea000b83ffff */
.L_x_60:
[-C--:B------:R-:W-:Y:S02]  /*3190*/  SHF.L.U32 R2, R2, R3.reuse, RZ ;  /* 0x0000000302027219 */ /* 0x080fe400000006ff */
[----:B------:R-:W-:Y:S01]  /*31a0*/  SHF.L.U32 R0, R0, R3, RZ ;  /* 0x0000000300007219 */ /* 0x000fe200000006ff */
[----:B------:R-:W-:Y:S02]  /*31b0*/  IMAD.SHL.U32 R3, R3, 0x20, RZ ;  /* 0x0000002003037824 */ /* 0x000fe400078e00ff */
[----:B------:R1:W-:Y:S04]  /*31c0*/  ATOMS.OR RZ, [UR4+0x14], R2 ;  /* 0x00001402ffff798c */ /* 0x0003e8000b000004 */
[----:B------:R1:W-:Y:S04]  /*31d0*/  ATOMS.OR RZ, [UR4+0x18], R0 ;  /* 0x00001800ffff798c */ /* 0x0003e8000b000004 */
[----:B------:R1:W-:Y:S01]  /*31e0*/  STS [UR37+0x1c0], R3 ;  /* 0x0001c003ff007988 */ /* 0x0003e20008000825 */
[----:B------:R-:W-:Y:S05]  /*31f0*/  BRA `(.L_x_59) ;  /* 0x0000000000107947 */ /* 0x000fea0003800000 */
.L_x_58:
[----:B------:R-:W-:Y:S02]  /*3200*/  MOV R0, 0xffffffff ;  /* 0xffffffff00007802 */ /* 0x000fe40000000f00 */
[----:B------:R-:W-:-:S03]  /*3210*/  MOV R2, 0x3240 ;  /* 0x0000324000027802 */ /* 0x000fc60000000f00 */
[----:B------:R1:W-:Y:S04]  /*3220*/  STS [UR37+0x1c0], R0 ;  /* 0x0001c000ff007988 */ /* 0x0003e80008000825 */
[----:B-1-3-5:R-:W-:Y:S05]  /*3230*/  CALL.REL.NOINC `($__internal_1_$__cuda_sm10x_tcgen05_guardrail_trap_phase_invalid_during_alloc) ;  /* 0x0000006c00807944 */ /* 0x02afea0003c00000 */
.L_x_59:
[----:B------:R-:W-:Y:S05]  /*3240*/  WARPSYNC.ALL ;  /* 0x0000000000007948 */ /* 0x000fea0003800000 */
[----:B------:R-:W2:Y:S01]  /*3250*/  S2UR UR6, SR_CgaCtaId ;  /* 0x00000000000679c3 */ /* 0x000ea20000008800 */
[----:B------:R-:W-:Y:S01]  /*3260*/  UMOV UR4, 0x400 ;  /* 0x0000040000047882 */ /* 0x000fe20000000000 */
[----:B------:R-:W-:-:S06]  /*3270*/  NOP ;  /* 0x0000000000007918 */ /* 0x000fcc0000000000 */
[----:B------:R-:W-:Y:S06]  /*3280*/  BAR.ARV 0x6, 0xa0 ;  /* 0x0182800000007b1d */ /* 0x000fec0000002000 */
[----:B------:R-:W4:Y:S01]  /*3290*/  LDCU UR7, c[0x0][0x38c] ;  /* 0x00007180ff0777ac */ /* 0x000f220008000800 */
[----:B------:R-:W-:Y:S01]  /*32a0*/  IMAD.MOV.U32 R11, RZ, RZ, 0x1 ;  /* 0x00000001ff0b7424 */ /* 0x000fe200078e00ff */
[----:B------:R-:W-:Y:S01]  /*32b0*/  CS2R R8, SRZ ;  /* 0x0000000000087805 */ /* 0x000fe2000001ff00 */
[----:B------:R-:W-:Y:S01]  /*32c0*/  IMAD.MOV.U32 R10, RZ, RZ, RZ ;  /* 0x000000ffff0a7224 */ /* 0x000fe200078e00ff */
[----:B------:R-:W-:Y:S01]  /*32d0*/  UMOV UR18, URZ ;  /* 0x000000ff00127c82 */ /* 0x000fe20008000000 */
[----:B------:R-:W-:Y:S01]  /*32e0*/  UMOV UR17, URZ ;  /* 0x000000ff00117c82 */ /* 0x000fe20008000000 */
[----:B------:R-:W-:Y:S01]  /*32f0*/  UMOV UR22, 0x0 ;  /* 0x0000000000167882 */ /* 0x000fe20000000000 */
[----:B------:R-:W-:Y:S01]  /*3300*/  UMOV UR23, 0x8200490 ;  /* 0x0820049000177882 */ /* 0x000fe20000000000 */
[----:B------:R-:W-:Y:S01]  /*3310*/  UMOV UR20, 0x0 ;  /* 0x0000000000147882 */ /* 0x000fe20000000000 */
[----:B------:R-:W-:Y:S01]  /*3320*/  UMOV UR21, 0x8200490 ;  /* 0x0820049000157882 */ /* 0x000fe20000000000 */
[----:B--2---:R-:W-:Y:S01]  /*3330*/  ULEA UR6, UR6, UR4, 0x18 ;  /* 0x0000000406067291 */ /* 0x004fe2000f8ec0ff */
[----:B------:R-:W2:Y:S03]  /*3340*/  LDCU UR4, c[0x0][0x38c] ;  /* 0x00007180ff0477ac */ /* 0x000ea60008000800 */
[----:B------:R-:W-:-:S02]  /*3350*/  UIADD3 UR11, UPT, UPT, UR6, 0x8400, URZ ;  /* 0x00008400060b7890 */ /* 0x000fc4000fffe0ff */
[----:B----4-:R-:W-:-:S03]  /*3360*/  UIADD3 UR7, UPT, UPT, UR7, 0x1f, URZ ;  /* 0x0000001f07077890 */ /* 0x010fc6000fffe0ff */
[----:B-1----:R-:W1:Y:S01]  /*3370*/  LDS R0, [UR6+0x1c0] ;  /* 0x0001c006ff007984 */ /* 0x002e620008000800 */
[----:B------:R-:W-:Y:S02]  /*3380*/  UIADD3 UR12, UPT, UPT, UR6, 0x20400, URZ ;  /* 0x00020400060c7890 */ /* 0x000fe4000fffe0ff */
[----:B------:R-:W-:Y:S02]  /*3390*/  USHF.R.S32.HI UR5, URZ, 0x1f, UR7 ;  /* 0x0000001fff057899 */ /* 0x000fe40008011407 */
[----:B------:R-:W-:Y:S02]  /*33a0*/  USHF.R.U32.HI UR11, URZ, 0x4, UR11 ;  /* 0x00000004ff0b7899 */ /* 0x000fe4000801160b */
[----:B------:R-:W-:Y:S02]  /*33b0*/  ULEA.HI UR5, UR5, UR7, URZ, 0x5 ;  /* 0x0000000705057291 */ /* 0x000fe4000f8f28ff */
[----:B------:R-:W-:Y:S02]  /*33c0*/  USHF.R.U32.HI UR12, URZ, 0x4, UR12 ;  /* 0x00000004ff0c7899 */ /* 0x000fe4000801160c */
[----:B------:R-:W-:-:S02]  /*33d0*/  USHF.R.S32.HI UR5, URZ, 0x5, UR5 ;  /* 0x00000005ff057899 */ /* 0x000fc40008011405 */
[----:B------:R-:W-:Y:S02]  /*33e0*/  ULOP3.LUT UR11, UR11, 0x3fff, URZ, 0xc0, !UPT ;  /* 0x00003fff0b0b7892 */ /* 0x000fe4000f8ec0ff */
[----:B------:R-:W-:Y:S02]  /*33f0*/  UISETP.LT.AND UP0, UPT, UR5, 0x1, UPT ;  /* 0x000000010500788c */ /* 0x000fe4000bf01270 */
[----:B------:R-:W-:Y:S02]  /*3400*/  ULOP3.LUT UR12, UR12, 0x3fff, URZ, 0xc0, !UPT ;  /* 0x00003fff0c0c7892 */ /* 0x000fe4000f8ec0ff */
[----:B------:R-:W-:Y:S02]  /*3410*/  USEL UR10, UR5, 0x1, !UP0 ;  /* 0x00000001050a7887 */ /* 0x000fe4000c000000 */
[----:B------:R-:W-:Y:S02]  /*3420*/  ULOP3.LUT UR11, UR11, 0x10000, URZ, 0xfc, !UPT ;  /* 0x000100000b0b7892 */ /* 0x000fe4000f8efcff */
[----:B------:R-:W-:-:S02]  /*3430*/  ULOP3.LUT UR12, UR12, 0x10000, URZ, 0xfc, !UPT ;  /* 0x000100000c0c7892 */ /* 0x000fc4000f8efcff */
[----:B------:R-:W-:Y:S02]  /*3440*/  UIADD3 UR10, UPT, UPT, -UR10, URZ, URZ ;  /* 0x000000ff0a0a7290 */ /* 0x000fe4000fffe1ff */
[----:B--2---:R-:W-:Y:S01]  /*3450*/  UISETP.GE.AND UP3, UPT, UR4, 0x1, UPT ;  /* 0x000000010400788c */ /* 0x004fe2000bf66270 */
[----:B-1----:R-:W-:-:S15]  /*3460*/  R2UR UR19, R0 ;  /* 0x00000000001372ca */ /* 0x002fde00000e0000 */
.L_x_68:
[----:B------:R-:W-:Y:S02]  /*3470*/  LEA R0, R10, UR6, 0x3 ;  /* 0x000000060a007c11 */ /* 0x000fe4000f8e18ff */
[----:B------:R-:W-:Y:S02]  /*3480*/  SHF.L.U32 R2, R9, 0x1f, RZ ;  /* 0x0000001f09027819 */ /* 0x000fe400000006ff */
[----:B------:R-:W-:Y:S01]  /*3490*/  PLOP3.LUT P0, PT, PT, PT, UP3, 0x80, 0x8 ;  /* 0x000000000008781c */ /* 0x000fe20003f0f038 */
[----:B------:R-:W-:Y:S01]  /*34a0*/  VIADD R3, R0, 0x120 ;  /* 0x0000012000037836 */ /* 0x000fe20000000000 */
[----:B-1----:R-:W1:Y:S02]  /*34b0*/  SYNCS.PHASECHK.TRANS64.TRYWAIT P1, [R0+URZ+0x110], R2 ;  /* 0x00011002000075a7 */ /* 0x002e6400080211ff */
[----:B-1--4-:R-:W-:Y:S09]  /*34c0*/  @!P1 BRA `(.L_x_62) ;  /* 0x0000006000dc9947 */ /* 0x012ff20003800000 */
.L_x_171:
[----:B------:R-:W-:Y:S01]  /*34d0*/  LEA R4, R10, UR6, 0x4 ;  /* 0x000000060a047c11 */ /* 0x000fe2000f8e20ff */
[----:B------:R-:W-:Y:S01]  /*34e0*/  @UP3 ULEA UR4, UR17, UR6, 0x3 ;  /* 0x0000000611043291 */ /* 0x000fe2000f8e18ff */
[----:B------:R-:W-:Y:S01]  /*34f0*/  PLOP3.LUT P2, PT, PT, PT, PT, 0x80, 0x8 ;  /* 0x000000000008781c */ /* 0x000fe20003f4f070 */
[----:B------:R-:W-:Y:S01]  /*3500*/  ULEA UR8, UR18, UR6, 0x3 ;  /* 0x0000000612087291 */ /* 0x000fe2000f8e18ff */
[----:B------:R-:W-:Y:S01]  /*3510*/  PRMT R3, RZ, 0x654, R3 ;  /* 0x00000654ff037816 */ /* 0x000fe20000000003 */
[----:B------:R-:W-:Y:S01]  /*3520*/  ULEA UR9, UR18, UR19, 0x7 ;  /* 0x0000001312097291 */ /* 0x000fe2000f8e38ff */
[----:B------:R-:W2:Y:S01]  /*3530*/  LDS.128 R4, [R4+0x1a0] ;  /* 0x0001a00004047984 */ /* 0x000ea20000000c00 */
[----:B-1----:R-:W-:Y:S02]  /*3540*/  @P0 SHF.L.U32 R2, R8, 0x1f, RZ ;  /* 0x0000001f08020819 */ /* 0x002fe400000006ff */
[----:B------:R-:W-:Y:S01]  /*3550*/  SHF.L.U32 R0, R11, 0x1f, RZ ;  /* 0x0000001f0b007819 */ /* 0x000fe200000006ff */
[----:B------:R-:W-:Y:S01]  /*3560*/  @!PT LDS RZ, [RZ] ;  /* 0x00000000fffff984 */ /* 0x000fe20000000800 */
[----:B------:R-:W-:Y:S01]  /*3570*/  @!PT LDS RZ, [RZ] ;  /* 0x00000000fffff984 */ /* 0x000fe20000000800 */
[----:B------:R-:W-:Y:S01]  /*3580*/  @!PT LDS RZ, [RZ] ;  /* 0x00000000fffff984 */ /* 0x000fe20000000800 */
[----:B------:R-:W-:Y:S01]  /*3590*/  @!PT LDS RZ, [RZ] ;  /* 0x00000000fffff984 */ /* 0x000fe20000000800 */
[----:B------:R1:W-:Y:S06]  /*35a0*/  MEMBAR.ALL.CTA ;  /* 0x0000000000007992 */ /* 0x0003ec0000008000 */
[----:B-1----:R-:W1:Y:S02]  /*35b0*/  FENCE.VIEW.ASYNC.S ;  /* 0x00000000000073c6 */ /* 0x002e640000000000 */
[----:B-1----:R1:W-:Y:S01]  /*35c0*/  SYNCS.ARRIVE.TRANS64.RED.A1T0 RZ, [R3+URZ], RZ ;  /* 0x000000ff03ff79a7 */ /* 0x0023e200081004ff */
[----:B------:R1:W4:Y:S01]  /*35d0*/  @P0 SYNCS.PHASECHK.TRANS64.TRYWAIT P2, [UR4], R2 ;  /* 0x00000002ff0005a7 */ /* 0x0003220008041104 */
[----:B--2---:R-:W-:Y:S01]  /*35e0*/  LOP3.LUT P1, RZ, R6, 0x1, RZ, 0xc0, !PT ;  /* 0x0000000106ff7812 */ /* 0x004fe2000782c0ff */
[----:B------:R-:W2:Y:S02]  /*35f0*/  SYNCS.PHASECHK.TRANS64.TRYWAIT P0, [UR8+0x150], R0 ;  /* 0x00015000ff0075a7 */ /* 0x000ea40008001108 */
[----:B-12-4-:R-:W-:Y:S10]  /*3600*/  @!P0 BRA `(.L_x_63) ;  /* 0x0000006000a08947 */ /* 0x016ff40003800000 */
.L_x_173:
[----:B------:R-:W-:Y:S01]  /*3610*/  IADD3 R10, PT, PT, R10, 0x1, RZ ;  /* 0x000000010a0a7810 */ /* 0x000fe20007ffe0ff */
[----:B------:R-:W-:Y:S06]  /*3620*/  BRA.U !UP3, `(.L_x_64) ;  /* 0x000000010b987547 */ /* 0x000fec000b800000 */
[----:B------:R-:W-:Y:S01]  /*3630*/  UPLOP3.LUT UP4, UPT, UPT, UPT, UPT, 0x40, 0x4 ;  /* 0x000000000004789c */ /* 0x000fe20003f8e870 */
[----:B------:R-:W-:Y:S01]  /*3640*/  UMOV UR16, UR10 ;  /* 0x0000000a00107c82 */ /* 0x000fe20008000000 */
[----:B------:R-:W-:Y:S01]  /*3650*/  UMOV UR15, UR5 ;  /* 0x00000005000f7c82 */ /* 0x000fe20008000000 */
[----:B------:R-:W-:-:S08]  /*3660*/  UMOV UR14, UR17 ;  /* 0x00000011000e7c82 */ /* 0x000fd00008000000 */
.L_x_67:
[----:B------:R-:W-:Y:S02]  /*3670*/  UIADD3 UR16, UPT, UPT, UR16, 0x1, URZ ;  /* 0x0000000110107890 */ /* 0x000fe4000fffe0ff */
[----:B--2---:R-:W-:Y:S02]  /*3680*/  ULEA UR7, UR14, UR6, 0x3 ;  /* 0x000000060e077291 */ /* 0x004fe4000f8e18ff */
[----:B------:R-:W-:Y:S01]  /*3690*/  UISETP.NE.AND UP0, UPT, UR16, URZ, UPT ;  /* 0x000000ff1000728c */ /* 0x000fe2000bf05270 */
[----:B----4-:R-:W-:Y:S10]  /*36a0*/  @P2 BRA `(.L_x_65) ;  /* 0x00000000000c2947 */ /* 0x010ff40003800000 */
[----:B-1----:R-:W-:Y:S04]  /*36b0*/  SHF.L.U32 R2, R8, 0x1f, RZ ;  /* 0x0000001f08027819 */ /* 0x002fe800000006ff */
[----:B------:R-:W1:Y:S02]  /*36c0*/  SYNCS.PHASECHK.TRANS64.TRYWAIT P0, [UR7], R2 ;  /* 0x00000002ff0075a7 */ /* 0x000e640008001107 */
[----:B-1----:R-:W-:Y:S05]  /*36d0*/  @!P0 BRA `(.L_x_66) ;  /* 0x0000006000848947 */ /* 0x002fea0003800000 */
.L_x_65:
[----:B------:R-:W-:Y:S01]  /*36e0*/  UISETP.NE.AND UP1, UPT, UR15, 0x1, UPT ;  /* 0x000000010f00788c */ /* 0x000fe2000bf25270 */
[----:B------:R-:W-:Y:S01]  /*36f0*/  PLOP3.LUT P2, PT, PT, PT, PT, 0x80, 0x8 ;  /* 0x000000000008781c */ /* 0x000fe20003f4f070 */
[----:B------:R-:W-:Y:S02]  /*3700*/  UIADD3 UR17, UPT, UPT, UR14, 0x1, URZ ;  /* 0x000000010e117890 */ /* 0x000fe4000fffe0ff */
[----:B------:R-:W-:Y:S02]  /*3710*/  ULEA UR24, UR14, UR12, 0x9 ;  /* 0x0000000c0e187291 */ /* 0x000fe4000f8e48ff */
[----:B------:R-:W-:Y:S01]  /*3720*/  UISETP.NE.AND UP2, UPT, UR17, 0xc, UPT ;  /* 0x0000000c1100788c */ /* 0x000fe2000bf45270 */
[----:B------:R-:W-:Y:S01]  /*3730*/  PLOP3.LUT P0, PT, PT, PT, UP1, 0x80, 0x8 ;  /* 0x000000000008781c */ /* 0x000fe20003f0f018 */
[----:B------:R-:W-:Y:S02]  /*3740*/  ULEA UR26, UR14, UR11, 0x9 ;  /* 0x0000000b0e1a7291 */ /* 0x000fe4000f8e48ff */
[----:B------:R-:W-:Y:S02]  /*3750*/  USEL UR13, URZ, 0x1, UP2 ;  /* 0x00000001ff0d7887 */ /* 0x000fe40009000000 */
[----:B------:R-:W-:Y:S02]  /*3760*/  USEL UR17, UR17, URZ, UP2 ;  /* 0x000000ff11117287 */ /* 0x000fe40009000000 */
[----:B------:R-:W-:Y:S02]  /*3770*/  UIADD3 UR30, UPT, UPT, UR24, 0x2, URZ ;  /* 0x00000002181e7890 */ /* 0x000fe4000fffe0ff */
[----:B------:R-:W-:Y:S01]  /*3780*/  @UP1 ULEA UR4, UR17, UR6, 0x3 ;  /* 0x0000000611041291 */ /* 0x000fe2000f8e18ff */
[----:B------:R-:W-:Y:S01]  /*3790*/  LOP3.LUT R8, R8, UR13, RZ, 0x3c, !PT ;  /* 0x0000000d08087c12 */ /* 0x000fe2000f8e3cff */
[----:B------:R-:W-:Y:S02]  /*37a0*/  UIADD3 UR28, UPT, UPT, UR26, 0x2, URZ ;  /* 0x000000021a1c7890 */ /* 0x000fe4000fffe0ff */
[----:B------:R-:W-:Y:S01]  /*37b0*/  UIADD3 UR7, UPT, UPT, UR7, 0x60, URZ ;  /* 0x0000006007077890 */ /* 0x000fe2000fffe0ff */
[----:B-1----:R-:W-:Y:S01]  /*37c0*/  @P0 SHF.L.U32 R0, R8, 0x1f, RZ ;  /* 0x0000001f08000819 */ /* 0x002fe200000006ff */
[----:B------:R-:W-:Y:S01]  /*37d0*/  UMOV UR25, 0x80004020 ;  /* 0x8000402000197882 */ /* 0x000fe20000000000 */
[----:B------:R-:W-:Y:S01]  /*37e0*/  UMOV UR27, 0x80004020 ;  /* 0x80004020001b7882 */ /* 0x000fe20000000000 */
[----:B------:R-:W-:Y:S01]  /*37f0*/  UMOV UR31, 0x80004020 ;  /* 0x80004020001f7882 */ /* 0x000fe20000000000 */
[----:B------:R2:W4:Y:S01]  /*3800*/  @P0 SYNCS.PHASECHK.TRANS64.TRYWAIT P2, [UR4], R0 ;  /* 0x00000000ff0005a7 */ /* 0x0005220008041104 */
[----:B------:R-:W-:Y:S01]  /*3810*/  UIADD3 UR15, UPT, UPT, UR15, -0x1, URZ ;  /* 0xffffffff0f0f7890 */ /* 0x000fe2000fffe0ff */
[----:B------:R2:W-:Y:S01]  /*3820*/  UTCHMMA gdesc[UR26], gdesc[UR24], tmem[UR9], tmem[UR22], idesc[UR23], UP4 ;  /* 0x00ff16181a0075ea */ /* 0x0005e2000a000009 */
[----:B------:R-:W-:Y:S01]  /*3830*/  UPLOP3.LUT UP4, UPT, UPT, UPT, UPT, 0x80, 0x8 ;  /* 0x000000000008789c */ /* 0x000fe20003f8f070 */
[----:B------:R-:W-:Y:S01]  /*3840*/  UMOV UR29, 0x80004020 ;  /* 0x80004020001d7882 */ /* 0x000fe20000000000 */
[----:B------:R-:W-:Y:S01]  /*3850*/  UMOV UR14, UR17 ;  /* 0x00000011000e7c82 */ /* 0x000fe20008000000 */
[----:B------:R2:W-:Y:S01]  /*3860*/  UTCHMMA gdesc[UR28], gdesc[UR30], tmem[UR9], tmem[UR20], idesc[UR21], UPT ;  /* 0x00ff141e1c0075ea */ /* 0x0005e2000b800009 */
[----:B------:R2:W-:Y:S01]  /*3870*/  UTCBAR [UR7], URZ ;  /* 0x000000ff070073e9 */ /* 0x0005e200080000ff */
[----:B------:R-:W-:Y:S06]  /*3880*/  BRA.U UP0, `(.L_x_67) ;  /* 0xfffffffd00787547 */ /* 0x000fec000b83ffff */
.L_x_64:
[----:B------:R-:W-:Y:S01]  /*3890*/  UIADD3 UR18, UPT, UPT, UR18, 0x1, URZ ;  /* 0x0000000112127890 */ /* 0x000fe2000fffe0ff */
[C---:B------:R-:W-:Y:S01]  /*38a0*/  ISETP.NE.AND P0, PT, R10.reuse, 0x2, PT ;  /* 0x000000020a00780c */ /* 0x040fe20003f05270 */
[----:B------:R-:W-:Y:S02]  /*38b0*/  UIADD3 UR8, UPT, UPT, UR8, 0x130, URZ ;  /* 0x0000013008087890 */ /* 0x000fe4000fffe0ff */
[----:B------:R-:W-:Y:S01]  /*38c0*/  UISETP.NE.AND UP0, UPT, UR18, 0x4, UPT ;  /* 0x000000041200788c */ /* 0x000fe2000bf05270 */
[----:B-12---:R-:W-:Y:S02]  /*38d0*/  SEL R0, RZ, 0x1, P0 ;  /* 0x00000001ff007807 */ /* 0x006fe40000000000 */
[----:B------:R-:W-:Y:S01]  /*38e0*/  SEL R10, R10, RZ, P0 ;  /* 0x000000ff0a0a7207 */ /* 0x000fe20000000000 */
[----:B------:R-:W-:Y:S01]  /*38f0*/  USEL UR4, URZ, 0x1, UP0 ;  /* 0x00000001ff047887 */ /* 0x000fe20008000000 */
[----:B------:R-:W-:Y:S01]  /*3900*/  LOP3.LUT R9, R9, R0, RZ, 0x3c, !PT ;  /* 0x0000000009097212 */ /* 0x000fe200078e3cff */
[----:B------:R-:W-:Y:S01]  /*3910*/  USEL UR18, UR18, URZ, UP0 ;  /* 0x000000ff12127287 */ /* 0x000fe20008000000 */
[----:B------:R1:W-:Y:S03]  /*3920*/  UTCBAR [UR8], URZ ;  /* 0x000000ff080073e9 */ /* 0x0003e600080000ff */
[----:B------:R-:W-:Y:S01]  /*3930*/  LOP3.LUT R11, R11, UR4, RZ, 0x3c, !PT ;  /* 0x000000040b0b7c12 */ /* 0x000fe2000f8e3cff */
[----:B------:R-:W-:Y:S07]  /*3940*/  @P1 BRA `(.L_x_68) ;  /* 0xfffffff800c81947 */ /* 0x000fee000383ffff */
[----:B------:R-:W2:Y:S01]  /*3950*/  S2UR UR4, SR_CgaCtaId ;  /* 0x00000000000479c3 */ /* 0x000ea20000008800 */
[----:B------:R-:W-:Y:S01]  /*3960*/  ELECT P0, URZ, PT ;  /* 0x0000000000ff782f */ /* 0x000fe20003800000 */
[----:B------:R-:W-:Y:S01]  /*3970*/  IMAD.MOV.U32 R0, RZ, RZ, 0x1 ;  /* 0x00000001ff007424 */ /* 0x000fe200078e00ff */
[----:B------:R-:W-:Y:S01]  /*3980*/  UIADD3 UR6, UPT, UPT, UR6, 0x150, URZ ;  /* 0x0000015006067890 */ /* 0x000fe2000fffe0ff */
[----:B------:R-:W-:Y:S01]  /*3990*/  SHF.L.U32 R2, R11, 0x1f, RZ ;  /* 0x0000001f0b027819 */ /* 0x000fe200000006ff */
[----:B------:R-:W-:-:S03]  /*39a0*/  UMOV UR5, 0x40 ;  /* 0x0000004000057882 */ /* 0x000fc60000000000 */
[----:B------:R-:W-:Y:S01]  /*39b0*/  UVIRTCOUNT.DEALLOC.SMPOOL 0x80 ;  /* 0x000000800000784c */ /* 0x000fe20000000000 */
[----:B--2---:R-:W-:Y:S02]  /*39c0*/  ULEA UR4, UR4, UR5, 0x18 ;  /* 0x0000000504047291 */ /* 0x004fe4000f8ec0ff */
[----:B------:R-:W-:-:S07]  /*39d0*/  ULEA UR5, UR18, UR6, 0x3 ;  /* 0x0000000612057291 */ /* 0x000fce000f8e18ff */
[----:B------:R2:W-:Y:S02]  /*39e0*/  @P0 STS.U8 [UR4+0x1c], R0 ;  /* 0x00001c00ff000988 */ /* 0x0005e40008000004 */
[----:B------:R-:W3:Y:S02]  /*39f0*/  SYNCS.PHASECHK.TRANS64.TRYWAIT P0, [UR5], R2 ;  /* 0x00000002ff0075a7 */ /* 0x000ee40008001105 */
[----:B--23--:R-:W-:Y:S05]  /*3a00*/  @!P0 BRA `(.L_x_69) ;  /* 0x0000005c00d08947 */ /* 0x00cfea0003800000 */
.L_x_176:
[----:B------:R-:W-:-:S04]  /*3a10*/  UIADD3 UR7, UPT, UPT, UR18, 0x1, URZ ;  /* 0x0000000112077890 */ /* 0x000fc8000fffe0ff */
[----:B------:R-:W-:-:S04]  /*3a20*/  UISETP.NE.AND UP0, UPT, UR7, 0x4, UPT ;  /* 0x000000040700788c */ /* 0x000fc8000bf05270 */
[----:B-1----:R-:W-:Y:S02]  /*3a30*/  USEL UR8, URZ, 0x1, UP0 ;  /* 0x00000001ff087887 */ /* 0x002fe40008000000 */
[----:B------:R-:W-:-:S04]  /*3a40*/  USEL UR7, UR7, URZ, UP0 ;  /* 0x000000ff07077287 */ /* 0x000fc80008000000 */
[----:B------:R-:W-:Y:S01]  /*3a50*/  ULEA UR5, UR7, UR6, 0x3 ;  /* 0x0000000607057291 */ /* 0x000fe2000f8e18ff */
[----:B--2---:R-:W-:-:S04]  /*3a60*/  LOP3.LUT R2, R11, UR8, RZ, 0x3c, !PT ;  /* 0x000000080b027c12 */ /* 0x004fc8000f8e3cff */
[----:B------:R-:W-:-:S04]  /*3a70*/  SHF.L.U32 R3, R2, 0x1f, RZ ;  /* 0x0000001f02037819 */ /* 0x000fc800000006ff */
[----:B------:R-:W1:Y:S02]  /*3a80*/  SYNCS.PHASECHK.TRANS64.TRYWAIT P0, [UR5], R3 ;  /* 0x00000003ff0075a7 */ /* 0x000e640008001105 */
[----:B-1----:R-:W-:Y:S05]  /*3a90*/  @!P0 BRA `(.L_x_70) ;  /* 0x0000005c00c48947 */ /* 0x002fea0003800000 */
.L_x_178:
        /* <DEDUP_REMOVED lines=9> */
.L_x_180:
[----:B------:R-:W-:-:S04]  /*3b30*/  UIADD3 UR7, UPT, UPT, UR7, 0x1, URZ ;  /* 0x0000000107077890 */ /* 0x000fc8000fffe0ff */
[----:B------:R-:W-:-:S04]  /*3b40*/  UISETP.NE.AND UP0, UPT, UR7, 0x4, UPT ;  /* 0x000000040700788c */ /* 0x000fc8000bf05270 */
[----:B------:R-:W-:Y:S02]  /*3b50*/  USEL UR5, URZ, 0x1, UP0 ;  /* 0x00000001ff057887 */ /* 0x000fe40008000000 */
[----:B------:R-:W-:-:S04]  /*3b60*/  USEL UR7, UR7, URZ, UP0 ;  /* 0x000000ff07077287 */ /* 0x000fc80008000000 */
[----:B------:R-:W-:Y:S01]  /*3b70*/  ULEA UR7, UR7, UR6, 0x3 ;  /* 0x0000000607077291 */ /* 0x000fe2000f8e18ff */
[----:B------:R-:W-:-:S04]  /*3b80*/  LOP3.LUT R2, R2, UR5, RZ, 0x3c, !PT ;  /* 0x0000000502027c12 */ /* 0x000fc8000f8e3cff */
[----:B------:R-:W-:-:S04]  /*3b90*/  SHF.L.U32 R2, R2, 0x1f, RZ ;  /* 0x0000001f02027819 */ /* 0x000fc800000006ff */
[----:B------:R-:W2:Y:S02]  /*3ba0*/  SYNCS.PHASECHK.TRANS64.TRYWAIT P0, [UR7], R2 ;  /* 0x00000002ff0075a7 */ /* 0x000ea40008001107 */
[----:B--2---:R-:W-:Y:S05]  /*3bb0*/  @!P0 BRA `(.L_x_72) ;  /* 0x0000005c00ac8947 */ /* 0x004fea0003800000 */
.L_x_182:
[----:B------:R-:W-:Y:S01]  /*3bc0*/  NOP ;  /* 0x0000000000007918 */ /* 0x000fe20000000000 */
[----:B-1----:R-:W1:Y:S01]  /*3bd0*/  LDS R0, [UR4+0x14] ;  /* 0x00001404ff007984 */ /* 0x002e620008000800 */
[----:B------:R-:W-:Y:S01]  /*3be0*/  ULOP3.LUT UR6, UR19, 0xffff, URZ, 0xc0, !UPT ;  /* 0x0000ffff13067892 */ /* 0x000fe2000f8ec0ff */
[----:B------:R-:W-:Y:S01]  /*3bf0*/  UMOV UR8, 0xffff ;  /* 0x0000ffff00087882 */ /* 0x000fe20000000000 */
[----:B------:R-:W-:Y:S02]  /*3c00*/  UMOV UR5, 0x1 ;  /* 0x0000000100057882 */ /* 0x000fe40000000000 */
[----:B------:R-:W-:-:S04]  /*3c10*/  USHF.R.U32.HI UR6, URZ, 0x5, UR6 ;  /* 0x00000005ff067899 */ /* 0x000fc80008011606 */
[----:B------:R-:W-:Y:S02]  /*3c20*/  USHF.L.U32 UR8, UR8, UR6, URZ ;  /* 0x0000000608087299 */ /* 0x000fe400080006ff */
[----:B------:R-:W-:-:S04]  /*3c30*/  USHF.L.U32 UR5, UR5, UR6, URZ ;  /* 0x0000000605057299 */ /* 0x000fc800080006ff */
[----:B-1----:R-:W-:-:S04]  /*3c40*/  LOP3.LUT R0, R0, UR8, RZ, 0xc0, !PT ;  /* 0x0000000800007c12 */ /* 0x002fc8000f8ec0ff */
[----:B------:R-:W-:-:S13]  /*3c50*/  ISETP.NE.AND P0, PT, R0, UR8, PT ;  /* 0x0000000800007c0c */ /* 0x000fda000bf05270 */
[----:B------:R-:W-:Y:S05]  /*3c60*/  @P0 BRA `(.L_x_73) ;  /* 0x0000000000580947 */ /* 0x000fea0003800000 */
[----:B------:R-:W1:Y:S02]  /*3c70*/  LDS R0, [UR4+0x18] ;  /* 0x00001804ff007984 */ /* 0x000e640008000800 */
[----:B-1----:R-:W-:-:S04]  /*3c80*/  LOP3.LUT R0, R0, UR5, RZ, 0xc0, !PT ;  /* 0x0000000500007c12 */ /* 0x002fc8000f8ec0ff */
[----:B------:R-:W-:-:S13]  /*3c90*/  ISETP.NE.AND P0, PT, R0, UR5, PT ;  /* 0x0000000500007c0c */ /* 0x000fda000bf05270 */
[----:B------:R-:W-:Y:S05]  /*3ca0*/  @P0 BRA `(.L_x_74) ;  /* 0x00000000003c0947 */ /* 0x000fea0003800000 */
[----:B------:R-:W1:Y:S01]  /*3cb0*/  S2R R2, SR_LANEID ;  /* 0x0000000000027919 */ /* 0x000e620000000000 */
[----:B------:R-:W-:Y:S01]  /*3cc0*/  ULOP3.LUT UR8, URZ, UR8, URZ, 0x33, !UPT ;  /* 0x00000008ff087292 */ /* 0x000fe2000f8e33ff */
[----:B------:R-:W-:Y:S02]  /*3cd0*/  VOTEU.ANY UR7, UPT, PT ;  /* 0x0000000000077886 */ /* 0x000fe400038e0100 */
[----:B------:R-:W-:-:S03]  /*3ce0*/  UFLO.U32 UR7, UR7 ;  /* 0x00000007000772bd */ /* 0x000fc600080e0000 */
[----:B------:R-:W-:-:S04]  /*3cf0*/  IMAD.U32 R0, RZ, RZ, UR8 ;  /* 0x00000008ff007e24 */ /* 0x000fc8000f8e00ff */
[----:B------:R2:W3:Y:S02]  /*3d00*/  REDUX UR6, R0 ;  /* 0x00000000000673c4 */ /* 0x0004e40000000000 */
[----:B------:R1:W-:Y:S02]  /*3d10*/  UTCATOMSWS.AND URZ, UR8 ;  /* 0x0000000800ff79e3 */ /* 0x0003e40008000000 */
[----:B-1----:R-:W-:Y:S02]  /*3d20*/  ISETP.EQ.U32.AND P0, PT, R2, UR7, PT ;  /* 0x0000000702007c0c */ /* 0x002fe4000bf02070 */
[----:B--2---:R-:W-:Y:S02]  /*3d30*/  LOP3.LUT R0, RZ, UR5, RZ, 0x33, !PT ;  /* 0x00000005ff007c12 */ /* 0x004fe4000f8e33ff */
[----:B---3--:R-:W-:Y:S02]  /*3d40*/  MOV R2, UR6 ;  /* 0x0000000600027c02 */ /* 0x008fe40008000f00 */
[----:B------:R-:W1:Y:S07]  /*3d50*/  REDUX UR5, R0 ;  /* 0x00000000000573c4 */ /* 0x000e6e0000000000 */
[----:B------:R2:W-:Y:S01]  /*3d60*/  @P0 ATOMS.AND RZ, [UR4+0x14], R2 ;  /* 0x00001402ffff098c */ /* 0x0005e2000a800004 */
[----:B-1----:R-:W-:-:S05]  /*3d70*/  IMAD.U32 R0, RZ, RZ, UR5 ;  /* 0x00000005ff007e24 */ /* 0x002fca000f8e00ff */
[----:B------:R2:W-:Y:S01]  /*3d80*/  @P0 ATOMS.AND RZ, [UR4+0x18], R0 ;  /* 0x00001800ffff098c */ /* 0x0005e2000a800004 */
[----:B------:R-:W-:Y:S05]  /*3d90*/  BRA `(.L_x_75) ;  /* 0x0000000000147947 */ /* 0x000fea0003800000 */
.L_x_74:
[----:B------:R-:W-:Y:S02]  /*3da0*/  MOV R2, 0x3dc0 ;  /* 0x00003dc000027802 */ /* 0x000fe40000000f00 */
[----:B----45:R-:W-:Y:S05]  /*3db0*/  CALL.REL.NOINC `($__internal_0_$__cuda_sm10x_tcgen05_guardrail_trap_col_being_dealloced_not_returned_by_alloc) ;  /* 0x0000006000947944 */ /* 0x030fea0003c00000 */
[----:B------:R-:W-:Y:S05]  /*3dc0*/  BRA `(.L_x_75) ;  /* 0x0000000000087947 */ /* 0x000fea0003800000 */
.L_x_73:
[----:B------:R-:W-:Y:S02]  /*3dd0*/  MOV R2, 0x3df0 ;  /* 0x00003df000027802 */ /* 0x000fe40000000f00 */
[----:B----45:R-:W-:Y:S05]  /*3de0*/  CALL.REL.NOINC `($__internal_2_$__cuda_sm10x_tcgen05_guardrail_trap_unallocated_columns_being_dealloced) ;  /* 0x0000006000a07944 */ /* 0x030fea0003c00000 */
.L_x_75:
[----:B------:R-:W-:Y:S01]  /*3df0*/  NOP ;  /* 0x0000000000007918 */ /* 0x000fe20000000000 */
[----:B------:R-:W-:Y:S05]  /*3e00*/  EXIT ;  /* 0x000000000000794d */ /* 0x000fea0003800000 */
.L_x_57:
[----:B------:R-:W-:-:S09]  /*3e10*/  UISETP.NE.OR UP2, UPT, UR8, 0x3, !UP2 ;  /* 0x000000030800788c */ /* 0x000fd2000d745670 */
[----:B------:R-:W-:Y:S05]  /*3e20*/  BRA.U UP2, `(.L_x_76) ;  /* 0x0000001102087547 */ /* 0x000fea000b800000 */
[----:B------:R-:W1:Y:S01]  /*3e30*/  LDC R0, c[0x0][0xb30] ;  /* 0x0002cc00ff007b82 */ /* 0x000e620000000800 */
[----:B------:R-:W2:Y:S01]  /*3e40*/  LDCU.64 UR8, c[0x0][0x888] ;  /* 0x00011100ff0877ac */ /* 0x000ea20008000a00 */
[----:B------:R-:W-:Y:S02]  /*3e50*/  HFMA2 R27, -RZ, RZ, 0, 0 ;  /* 0x00000000ff1b7431 */ /* 0x000fe400000001ff */
[----:B------:R-:W-:Y:S01]  /*3e60*/  IMAD.MOV.U32 R29, RZ, RZ, 0x1 ;  /* 0x00000001ff1d7424 */ /* 0x000fe200078e00ff */
[----:B------:R-:W-:Y:S01]  /*3e70*/  MOV R25, 0x2000 ;  /* 0x0000200000197802 */ /* 0x000fe20000000f00 */
[----:B------:R-:W4:Y:S01]  /*3e80*/  LDCU.64 UR4, c[0x0][0x890] ;  /* 0x00011200ff0477ac */ /* 0x000f220008000a00 */
[----:B------:R-:W-:Y:S01]  /*3e90*/  IMAD.MOV.U32 R28, RZ, RZ, RZ ;  /* 0x000000ffff1c7224 */ /* 0x000fe200078e00ff */
[----:B------:R-:W3:Y:S01]  /*3ea0*/  LDC R24, c[0x0][0x370] ;  /* 0x0000dc00ff187b82 */ /* 0x000ee20000000800 */
[----:B------:R-:W-:Y:S01]  /*3eb0*/  UMOV UR7, 0x400 ;  /* 0x0000040000077882 */ /* 0x000fe20000000000 */
[----:B------:R-:W-:-:S02]  /*3ec0*/  UPLOP3.LUT UP1, UPT, UPT, UPT, UPT, 0x40, 0x4 ;  /* 0x000000000004789c */ /* 0x000fc40003f2e870 */
[----:B------:R-:W-:-:S04]  /*3ed0*/  ULEA UR7, UR37, UR7, 0x18 ;  /* 0x0000000725077291 */ /* 0x000fc8000f8ec0ff */
[----:B------:R-:W3:Y:S01]  /*3ee0*/  LDC R3, c[0x0][0xb0c] ;  /* 0x0002c300ff037b82 */ /* 0x000ee20000000800 */
[----:B------:R-:W-:Y:S02]  /*3ef0*/  UIADD3 UR13, UPT, UPT, UR7, 0xd8, URZ ;  /* 0x000000d8070d7890 */ /* 0x000fe4000fffe0ff */
[----:B--2---:R-:W-:Y:S02]  /*3f00*/  UISETP.NE.U32.AND UP2, UPT, UR8, URZ, UPT ;  /* 0x000000ff0800728c */ /* 0x004fe4000bf45070 */
[----:B------:R-:W-:Y:S02]  /*3f10*/  UIADD3 UR33, UPT, UPT, UR7, 0xc0, URZ ;  /* 0x000000c007217890 */ /* 0x000fe4000fffe0ff */
[----:B----4-:R-:W-:Y:S01]  /*3f20*/  UISETP.NE.U32.AND UP3, UPT, UR4, URZ, UPT ;  /* 0x000000ff0400728c */ /* 0x010fe2000bf65070 */
[----:B------:R-:W2:Y:S01]  /*3f30*/  LDC R18, c[0x0][0xb20] ;  /* 0x0002c800ff127b82 */ /* 0x000ea20000000800 */
[----:B-1----:R-:W-:Y:S01]  /*3f40*/  ISETP.NE.AND P1, PT, R0, 0x1, PT ;  /* 0x000000010000780c */ /* 0x002fe20003f25270 */
[----:B------:R-:W-:-:S02]  /*3f50*/  UISETP.NE.AND.EX UP2, UPT, UR9, URZ, UPT, UP2 ;  /* 0x000000ff0900728c */ /* 0x000fc4000bf45320 */
[----:B------:R-:W-:Y:S02]  /*3f60*/  UIADD3 UR25, UPT, UPT, UR7, 0xc8, URZ ;  /* 0x000000c807197890 */ /* 0x000fe4000fffe0ff */
[----:B------:R-:W-:Y:S02]  /*3f70*/  UIADD3 UR17, UPT, UPT, UR7, 0xd0, URZ ;  /* 0x000000d007117890 */ /* 0x000fe4000fffe0ff */
[----:B------:R-:W1:Y:S01]  /*3f80*/  LDC.64 R30, c[0x0][0x348] ;  /* 0x0000d200ff1e7b82 */ /* 0x000e620000000a00 */
[----:B------:R-:W-:Y:S02]  /*3f90*/  UPRMT UR13, UR37, 0x654, UR13 ;  /* 0x00000654250d7896 */ /* 0x000fe4000800000d */
[----:B------:R-:W-:-:S05]  /*3fa0*/  UISETP.NE.AND.EX UP3, UPT, UR5, URZ, UPT, UP3 ;  /* 0x000000ff0500728c */ /* 0x000fca000bf65330 */
[----:B------:R-:W4:Y:S08]  /*3fb0*/  LDC.64 R16, c[0x0][0xb10] ;  /* 0x0002c400ff107b82 */ /* 0x000f300000000a00 */
[----:B------:R-:W1:Y:S08]  /*3fc0*/  LDC.64 R6, c[0x0][0xb18] ;  /* 0x0002c600ff067b82 */ /* 0x000e700000000a00 */
[----:B------:R-:W1:Y:S08]  /*3fd0*/  LDC.64 R4, c[0x0][0xb28] ;  /* 0x0002ca00ff047b82 */ /* 0x000e700000000a00 */
[----:B--23--:R-:W1:Y:S02]  /*3fe0*/  LDC R19, c[0x0][0x374] ;  /* 0x0000dd00ff137b82 */ /* 0x00ce640000000800 */
.L_x_87:
[C---:B------:R-:W-:Y:S02]  /*3ff0*/  LEA R0, R28.reuse, UR7, 0x3 ;  /* 0x000000071c007c11 */ /* 0x040fe4000f8e18ff */
[----:B------:R-:W-:Y:S02]  /*4000*/  SHF.L.U32 R2, R27, 0x1f, RZ ;  /* 0x0000001f1b027819 */ /* 0x000fe400000006ff */
[----:B------:R-:W-:Y:S02]  /*4010*/  LEA R20, R28, UR7, 0x4 ;  /* 0x000000071c147c11 */ /* 0x000fe4000f8e20ff */
[----:B--2---:R-:W2:Y:S02]  /*4020*/  SYNCS.PHASECHK.TRANS64.TRYWAIT P0, [R0+URZ+0x110], R2 ;  /* 0x00011002000075a7 */ /* 0x004ea400080011ff */
[----:B--2---:R-:W-:Y:S05]  /*4030*/  @!P0 BRA `(.L_x_77) ;  /* 0x0000005800a48947 */ /* 0x004fea0003800000 */
.L_x_183:
[----:B------:R-:W-:Y:S01]  /*4040*/  ISETP.GE.AND P0, PT, R40, 0x1, PT ;  /* 0x000000012800780c */ /* 0x000fe20003f06270 */
[----:B------:R-:W3:Y:S01]  /*4050*/  LDS.128 R20, [R20+0x1a0] ;  /* 0x0001a00014147984 */ /* 0x000ee20000000c00 */
[----:B--2---:R-:W-:Y:S01]  /*4060*/  VIADD R0, R0, 0x120 ;  /* 0x0000012000007836 */ /* 0x004fe20000000000 */
[----:B------:R-:W-:Y:S01]  /*4070*/  @!PT LDS RZ, [RZ] ;  /* 0x00000000fffff984 */ /* 0x000fe20000000800 */
[----:B------:R-:W-:Y:S01]  /*4080*/  @!PT LDS RZ, [RZ] ;  /* 0x00000000fffff984 */ /* 0x000fe20000000800 */
[----:B------:R-:W-:Y:S01]  /*4090*/  @!PT LDS RZ, [RZ] ;  /* 0x00000000fffff984 */ /* 0x000fe20000000800 */
[----:B------:R-:W-:Y:S01]  /*40a0*/  @!PT LDS RZ, [RZ] ;  /* 0x00000000fffff984 */ /* 0x000fe20000000800 */
[----:B------:R2:W-:Y:S06]  /*40b0*/  MEMBAR.ALL.CTA ;  /* 0x0000000000007992 */ /* 0x0005ec0000008000 */
[----:B--2---:R-:W2:Y:S01]  /*40c0*/  FENCE.VIEW.ASYNC.S ;  /* 0x00000000000073c6 */ /* 0x004ea20000000000 */
[----:B------:R-:W-:Y:S04]  /*40d0*/  PRMT R0, RZ, 0x654, R0 ;  /* 0x00000654ff007816 */ /* 0x000fe80000000000 */
[----:B--2---:R2:W-:Y:S01]  /*40e0*/  SYNCS.ARRIVE.TRANS64.RED.A1T0 RZ, [R0+URZ], RZ ;  /* 0x000000ff00ff79a7 */ /* 0x0045e200081004ff */
[----:B---3--:R-:W-:Y:S11]  /*40f0*/  LOP3.LUT P3, RZ, R22, 0x1, RZ, 0xc0, !PT ;  /* 0x0000000116ff7812 */ /* 0x008ff6000786c0ff */
[----:B------:R-:W-:Y:S02]  /*4100*/  @!UPT UIADD3 URZ, UPT, UPT, URZ, URZ, URZ ;  /* 0x000000fffffff290 */ /* 0x000fe4000fffe0ff */
[----:B------:R-:W-:Y:S02]  /*4110*/  @P3 MOV R11, R20 ;  /* 0x00000014000b3202 */ /* 0x000fe40000000f00 */
[----:B------:R-:W-:Y:S01]  /*4120*/  @P3 LOP3.LUT R10, R21, 0xffff, RZ, 0xc0, !PT ;  /* 0x0000ffff150a3812 */ /* 0x000fe200078ec0ff */
[----:B--2---:R-:W-:Y:S06]  /*4130*/  @!P0 BRA `(.L_x_78) ;  /* 0x0000000000a48947 */ /* 0x004fec0003800000 */
[-C--:B-1----:R-:W-:Y:S01]  /*4140*/  IMAD.HI.U32 R0, R19, R7.reuse, RZ ;  /* 0x0000000713007227 */ /* 0x082fe200078e00ff */
[----:B------:R-:W-:Y:S02]  /*4150*/  ISETP.NE.AND P0, PT, R6, 0x1, PT ;  /* 0x000000010600780c */ /* 0x000fe40003f05270 */
[----:B------:R-:W-:Y:S01]  /*4160*/  ISETP.NE.AND P2, PT, R40, 0x1, PT ;  /* 0x000000012800780c */ /* 0x000fe20003f45270 */
[----:B----4-:R-:W-:Y:S01]  /*4170*/  IMAD.HI.U32 R9, R24, R16, RZ ;  /* 0x0000001018097227 */ /* 0x010fe200078e00ff */
[----:B------:R-:W-:Y:S02]  /*4180*/  SHF.R.U32.HI R0, RZ, R18, R0 ;  /* 0x00000012ff007219 */ /* 0x000fe40000011600 */
[----:B------:R-:W-:Y:S01]  /*4190*/  ISETP.NE.AND P4, PT, R3, 0x1, PT ;  /* 0x000000010300780c */ /* 0x000fe20003f85270 */
[----:B------:R-:W-:Y:S01]  /*41a0*/  IMAD.HI.U32 R13, R10, R7, RZ ;  /* 0x000000070a0d7227 */ /* 0x000fe200078e00ff */
[----:B------:R-:W-:Y:S02]  /*41b0*/  SHF.R.U32.HI R9, RZ, R17, R9 ;  /* 0x00000011ff097219 */ /* 0x000fe40000011609 */
[----:B------:R-:W-:Y:S01]  /*41c0*/  SEL R0, R19, R0, !P0 ;  /* 0x0000000013007207 */ /* 0x000fe20004000000 */
[----:B------:R-:W-:Y:S01]  /*41d0*/  IMAD.HI.U32 R12, R11, R16, RZ ;  /* 0x000000100b0c7227 */ /* 0x000fe200078e00ff */
[----:B------:R-:W-:Y:S03]  /*41e0*/  SEL R9, R24, R9, !P4 ;  /* 0x0000000918097207 */ /* 0x000fe60006000000 */
[-C--:B------:R-:W-:Y:S01]  /*41f0*/  IMAD.HI.U32 R8, R0, R4.reuse, RZ ;  /* 0x0000000400087227 */ /* 0x080fe200078e00ff */
[----:B------:R-:W-:Y:S03]  /*4200*/  SHF.R.U32.HI R12, RZ, R17, R12 ;  /* 0x00000011ff0c7219 */ /* 0x000fe6000001160c */
[----:B------:R-:W-:Y:S01]  /*4210*/  IMAD.HI.U32 R2, R9, R4, RZ ;  /* 0x0000000409027227 */ /* 0x000fe200078e00ff */
[-C--:B------:R-:W-:Y:S02]  /*4220*/  @P2 SHF.R.U32.HI R0, RZ, R5.reuse, R8 ;  /* 0x00000005ff002219 */ /* 0x080fe40000011608 */
[----:B------:R-:W-:Y:S02]  /*4230*/  SHF.R.U32.HI R8, RZ, R18, R13 ;  /* 0x00000012ff087219 */ /* 0x000fe4000001160d */
[----:B------:R-:W-:Y:S01]  /*4240*/  @P2 SHF.R.U32.HI R9, RZ, R5, R2 ;  /* 0x00000005ff092219 */ /* 0x000fe20000011602 */
[----:B------:R-:W-:Y:S01]  /*4250*/  IMAD R0, R40, R0, RZ ;  /* 0x0000000028007224 */ /* 0x000fe200078e02ff */
[----:B------:R-:W-:Y:S02]  /*4260*/  SEL R8, R10, R8, !P0 ;  /* 0x000000080a087207 */ /* 0x000fe40004000000 */
[----:B------:R-:W-:Y:S01]  /*4270*/  SEL R2, R11, R12, !P4 ;  /* 0x0000000c0b027207 */ /* 0x000fe20006000000 */
[----:B------:R-:W-:Y:S01]  /*4280*/  IMAD R12, R40, R9, RZ ;  /* 0x00000009280c7224 */ /* 0x000fe200078e02ff */
[C---:B------:R-:W-:Y:S01]  /*4290*/  ISETP.GE.AND P0, PT, R8.reuse, R0, PT ;  /* 0x000000000800720c */ /* 0x040fe20003f06270 */
[----:B------:R-:W-:Y:S03]  /*42a0*/  IMAD.HI.U32 R0, R8, R4, RZ ;  /* 0x0000000408007227 */ /* 0x000fe600078e00ff */
[----:B------:R-:W-:Y:S02]  /*42b0*/  ISETP.GE.OR P0, PT, R2, R12, P0 ;  /* 0x0000000c0200720c */ /* 0x000fe40000706670 */
[-C--:B------:R-:W-:Y:S04]  /*42c0*/  SHF.R.U32.HI R0, RZ, R5.reuse, R0 ;  /* 0x00000005ff007219 */ /* 0x080fe80000011600 */
[----:B------:R-:W-:Y:S05]  /*42d0*/  SEL R13, R8, R0, !P2 ;  /* 0x00000000080d7207 */ /* 0x000fea0005000000 */
[----:B------:R-:W-:Y:S02]  /*42e0*/  IMAD.MOV R12, RZ, RZ, -R13 ;  /* 0x000000ffff0c7224 */ /* 0x000fe400078e0a0d */
[----:B------:R-:W-:Y:S04]  /*42f0*/  @!P0 IMAD.HI.U32 R0, R2, R4, RZ ;  /* 0x0000000402008227 */ /* 0x000fe800078e00ff */
[----:B------:R-:W-:Y:S01]  /*4300*/  IMAD R12, R40, R12, R8 ;  /* 0x0000000c280c7224 */ /* 0x000fe200078e0208 */
[----:B------:R-:W-:Y:S04]  /*4310*/  @!P0 SHF.R.U32.HI R0, RZ, R5, R0 ;  /* 0x00000005ff008219 */ /* 0x000fe80000011600 */
[----:B------:R-:W-:Y:S04]  /*4320*/  @!P0 SEL R0, R2, R0, !P2 ;  /* 0x0000000002008207 */ /* 0x000fe80005000000 */
[----:B------:R-:W-:Y:S01]  /*4330*/  @!P0 IADD3 R13, PT, PT, R13, -R0, RZ ;  /* 0x800000000d0d8210 */ /* 0x000fe20007ffe0ff */
[----:B------:R-:W-:Y:S01]  /*4340*/  @!P0 IMAD R0, R9, R12, R0 ;  /* 0x0000000c09008224 */ /* 0x000fe200078e0200 */
[----:B------:R-:W-:Y:S01]  /*4350*/  IADD3 R9, PT, PT, -R8, RZ, RZ ;  /* 0x000000ff08097210 */ /* 0x000fe20007ffe1ff */
[--C-:B------:R-:W-:Y:S02]  /*4360*/  IMAD.MOV R12, RZ, RZ, -R2.reuse ;  /* 0x000000ffff0c7224 */ /* 0x100fe400078e0a02 */
[----:B------:R-:W-:Y:S02]  /*4370*/  @!P0 IMAD R8, R13, R40, R2 ;  /* 0x000000280d088224 */ /* 0x000fe400078e0202 */
[----:B------:R-:W-:Y:S02]  /*4380*/  @!P0 IMAD.MOV.U32 R2, RZ, RZ, R0 ;  /* 0x000000ffff028224 */ /* 0x000fe400078e0000 */
[----:B------:R-:W-:Y:S02]  /*4390*/  IMAD R11, R3, R12, R11 ;  /* 0x0000000c030b7224 */ /* 0x000fe400078e020b */
[----:B------:R-:W-:Y:S02]  /*43a0*/  IMAD R10, R6, R9, R10 ;  /* 0x00000009060a7224 */ /* 0x000fe400078e020a */
[----:B------:R-:W-:Y:S02]  /*43b0*/  IMAD R11, R2, R3, R11 ;  /* 0x00000003020b7224 */ /* 0x000fe400078e020b */
[----:B------:R-:W-:Y:S02]  /*43c0*/  IMAD R10, R8, R6, R10 ;  /* 0x00000006080a7224 */ /* 0x000fe400078e020a */
.L_x_78:
[----:B------:R-:W-:Y:S05]  /*43d0*/  BRA.U UP1, `(.L_x_79) ;  /* 0x0000000101107547 */ /* 0x000fea000b800000 */
[----:B------:R-:W-:Y:S04]  /*43e0*/  MOV R2, UR6 ;  /* 0x0000000600027c02 */ /* 0x000fe80008000f00 */
[----:B------:R-:W-:Y:S04]  /*43f0*/  SHF.L.U32 R2, R2, 0x1f, RZ ;  /* 0x0000001f02027819 */ /* 0x000fe800000006ff */
[----:B------:R-:W2:Y:S02]  /*4400*/  SYNCS.PHASECHK.TRANS64.TRYWAIT P0, [UR7+0x108], R2 ;  /* 0x00010802ff0075a7 */ /* 0x000ea40008001107 */
[----:B--2---:R-:W-:Y:S05]  /*4410*/  @!P0 BRA `(.L_x_80) ;  /* 0x0000005400c08947 */ /* 0x004fea0003800000 */
.L_x_79:
[----:B------:R-:W-:Y:S02]  /*4420*/  R2UR UR35, R15 ;  /* 0x000000000f2372ca */ /* 0x000fe400000e0000 */
[----:B------:R-:W-:Y:S02]  /*4430*/  R2UR UR34, R14 ;  /* 0x000000000e2272ca */ /* 0x000fe400000e0000 */
[----:B------:R-:W-:Y:S02]  /*4440*/  ISETP.NE.U32.AND P2, PT, RZ, UR4, PT ;  /* 0x00000004ff007c0c */ /* 0x000fe4000bf45070 */
[----:B------:R-:W-:Y:S02]  /*4450*/  SHF.L.U32 R14, R29, 0x1f, RZ ;  /* 0x0000001f1d0e7819 */ /* 0x000fe400000006ff */
[----:B------:R-:W-:Y:S05]  /*4460*/  ISETP.NE.AND.EX P2, PT, RZ, UR5, PT, P2 ;  /* 0x00000005ff007c0c */ /* 0x000fea000bf45320 */
[----:B------:R-:W-:Y:S02]  /*4470*/  USHF.L.U32 UR35, UR35, 0x7, URZ ;  /* 0x0000000723237899 */ /* 0x000fe400080006ff */
[----:B------:R-:W-:Y:S01]  /*4480*/  USHF.L.U32 UR34, UR34, 0x7, URZ ;  /* 0x0000000722227899 */ /* 0x000fe200080006ff */
[----:B------:R-:W-:Y:S11]  /*4490*/  BRA.U !UP3, `(.L_x_81) ;  /* 0x000000010b347547 */ /* 0x000ff6000b800000 */
[----:B------:R-:W-:Y:S01]  /*44a0*/  UPLOP3.LUT UP0, UPT, UPT, UPT, UP2, 0x80, 0x8 ;  /* 0x000000000008789c */ /* 0x000fe20003f0f020 */
[----:B--2---:R-:W-:Y:S02]  /*44b0*/  HFMA2 R0, -RZ, RZ, 0, 5.9604644775390625e-08 ;  /* 0x00000001ff007431 */ /* 0x004fe400000001ff */
[----:B------:R-:W-:Y:S03]  /*44c0*/  IMAD.MOV.U32 R88, RZ, RZ, 0x1 ;  /* 0x00000001ff587424 */ /* 0x000fe600078e00ff */
[----:B------:R-:W-:Y:S05]  /*44d0*/  PLOP3.LUT P0, PT, PT, PT, UP0, 0x80, 0x8 ;  /* 0x000000000008781c */ /* 0x000fea0003f0f008 */
[----:B------:R-:W2:Y:S01]  /*44e0*/  @UP0 LDCU.64 UR10, c[0x0][0x888] ;  /* 0x00011100ff0a07ac */ /* 0x000ea20008000a00 */
[----:B------:R-:W-:Y:S07]  /*44f0*/  @UP0 UIMAD UR8, UR36, UR4, URZ ;  /* 0x00000004240802a4 */ /* 0x000fee000f8e02ff */
[----:B------:R-:W-:Y:S01]  /*4500*/  @!P0 PRMT R88, R0, 0x7610, R88 ;  /* 0x0000761000588816 */ /* 0x000fe20000000058 */
[----:B--2---:R-:W-:Y:S03]  /*4510*/  @UP0 UIMAD.WIDE UR10, UR8, 0x4, UR10 ;  /* 0x00000004080a08a5 */ /* 0x004fe6000f8e020a */
[----:B------:R-:W2:Y:S03]  /*4520*/  @!UP0 LDCU UR8, c[0x0][0x880] ;  /* 0x00011000ff0887ac */ /* 0x000ea60008000800 */
[----:B------:R-:W-:Y:S01]  /*4530*/  IMAD.U32 R8, RZ, RZ, UR10 ;  /* 0x0000000aff087e24 */ /* 0x000fe2000f8e00ff */
[----:B------:R-:W-:Y:S05]  /*4540*/  MOV R9, UR11 ;  /* 0x0000000b00097c02 */ /* 0x000fea0008000f00 */
[----:B-----5:R3:W5:Y:S02]  /*4550*/  @P0 LDG.E R49, desc[UR46][R8.64] ;  /* 0x0000002e08310981 */ /* 0x020764000c1e1900 */
[----:B--23--:R-:W-:Y:S07]  /*4560*/  @!P0 IMAD.U32 R49, RZ, RZ, UR8 ;  /* 0x00000008ff318e24 */ /* 0x00cfee000f8e00ff */
.L_x_81:
[----:B-----5:R-:W-:Y:S01]  /*4570*/  @!P2 FSETP.EQ.AND P0, PT, R49, RZ, PT ;  /* 0x000000ff3100a20b */ /* 0x020fe20003f02000 */
[----:B------:R-:W-:Y:S01]  /*4580*/  @!UPT UIADD3 URZ, UPT, UPT, URZ, URZ, URZ ;  /* 0x000000fffffff290 */ /* 0x000fe2000fffe0ff */
[----:B------:R-:W-:Y:S11]  /*4590*/  @!P2 BRA `(.L_x_82) ;  /* 0x000000000014a947 */ /* 0x000ff60003800000 */
[----:B------:R-:W-:Y:S02]  /*45a0*/  LOP3.LUT P2, RZ, R88, 0xff, RZ, 0xc0, !PT ;  /* 0x000000ff58ff7812 */ /* 0x000fe4000784c0ff */
[----:B------:R-:W-:Y:S04]  /*45b0*/  PLOP3.LUT P0, PT, PT, PT, UP0, 0x80, 0x8 ;  /* 0x000000000008781c */ /* 0x000fe80003f0f008 */
[----:B------:R-:W-:Y:S07]  /*45c0*/  PLOP3.LUT P0, PT, P0, PT, PT, 0x8, 0x80 ;  /* 0x000000000080781c */ /* 0x000fee000070e170 */
[----:B------:R-:W-:Y:S11]  /*45d0*/  @P2 FSETP.EQ.AND P0, PT, R49, RZ, PT ;  /* 0x000000ff3100220b */ /* 0x000ff60003f02000 */
[----:B------:R-:W-:Y:S02]  /*45e0*/  @!UPT UIADD3 URZ, UPT, UPT, URZ, URZ, URZ ;  /* 0x000000fffffff290 */ /* 0x000fe4000fffe0ff */
.L_x_82:
[----:B------:R-:W3:Y:S01]  /*45f0*/  SYNCS.PHASECHK.TRANS64.TRYWAIT P2, [UR7+0xe0], R14 ;  /* 0x0000e00eff0075a7 */ /* 0x000ee20008041107 */
[----:B------:R-:W-:Y:S04]  /*4600*/  ELECT P4, URZ, PT ;  /* 0x0000000000ff782f */ /* 0x000fe80003880000 */
[----:B------:R-:W-:Y:S11]  /*4610*/  PLOP3.LUT P4, PT, P0, P4, PT, 0xf2, 0x2f ;  /* 0x00000000002f781c */ /* 0x000ff60000789e72 */
[----:B------:R-:W-:Y:S02]  /*4620*/  @!UPT UIADD3 URZ, UPT, UPT, URZ, URZ, URZ ;  /* 0x000000fffffff290 */ /* 0x000fe4000fffe0ff */
[----:B-1----:R-:W-:Y:S05]  /*4630*/  @!P4 IADD3 R8, P0, PT, R30, 0x580, RZ ;  /* 0x000005801e08c810 */ /* 0x002fea0007f1e0ff */
[----:B--2---:R-:W-:Y:S01]  /*4640*/  @!P4 IMAD.X R2, RZ, RZ, R31, P0 ;  /* 0x000000ffff02c224 */ /* 0x004fe200000e061f */
[----:B---3--:R-:W-:Y:S07]  /*4650*/  @!P2 BRA `(.L_x_83) ;  /* 0x000000540048a947 */ /* 0x008fee0003800000 */
.L_x_186:
[----:B------:R-:W-:Y:S01]  /*4660*/  @!P4 R2UR UR8, R2 ;  /* 0x000000000208c2ca */ /* 0x000fe200000e0000 */
[----:B------:R-:W-:Y:S01]  /*4670*/  VOTEU.ALL UP1, P4 ;  /* 0x0000000000ff7886 */ /* 0x000fe20002020000 */
[----:B------:R-:W-:Y:S01]  /*4680*/  @!P4 R2UR UR9, R8 ;  /* 0x000000000809c2ca */ /* 0x000fe200000e0000 */
[----:B-1----:R-:W-:Y:S01]  /*4690*/  @!P4 IMAD.MOV.U32 R0, RZ, RZ, 0x2000 ;  /* 0x00002000ff00c424 */ /* 0x002fe200078e00ff */
[----:B------:R-:W-:Y:S01]  /*46a0*/  UMOV UR10, 0x0 ;  /* 0x00000000000a7882 */ /* 0x000fe20000000000 */
[----:B------:R-:W-:Y:S01]  /*46b0*/  UMOV UR11, 0x10000000 ;  /* 0x10000000000b7882 */ /* 0x000fe20000000000 */
[----:B------:R-:W-:Y:S01]  /*46c0*/  @!UP1 UIADD3 UR32, UPT, UPT, UR7, 0x200, URZ ;  /* 0x0000020007209890 */ /* 0x000fe2000fffe0ff */
[----:B------:R-:W-:Y:S06]  /*46d0*/  VOTEU.ALL UP1, P4 ;  /* 0x0000000000ff7886 */ /* 0x000fec0002020000 */
[----:B------:R-:W-:Y:S01]  /*46e0*/  IMAD.U32 R9, RZ, RZ, UR8 ;  /* 0x00000008ff097e24 */ /* 0x000fe2000f8e00ff */
[----:B------:R-:W-:Y:S01]  /*46f0*/  UPRMT UR8, UR37, 0x654, UR33 ;  /* 0x0000065425087896 */ /* 0x000fe20008000021 */
[----:B------:R-:W-:Y:S03]  /*4700*/  IMAD.U32 R8, RZ, RZ, UR9 ;  /* 0x00000009ff087e24 */ /* 0x000fe6000f8e00ff */
[----:B------:R-:W-:Y:S02]  /*4710*/  @!P4 R2UR UR15, R9 ;  /* 0x00000000090fc2ca */ /* 0x000fe400000e0000 */
[----:B------:R-:W-:Y:S02]  /*4720*/  @!P4 R2UR UR14, R8 ;  /* 0x00000000080ec2ca */ /* 0x000fe400000e0000 */
[----:B------:R-:W-:Y:S05]  /*4730*/  @!P4 IADD3 R8, P0, PT, R30, 0x580, RZ ;  /* 0x000005801e08c810 */ /* 0x000fea0007f1e0ff */
[----:B------:R-:W-:Y:S06]  /*4740*/  @!P4 IMAD.X R2, RZ, RZ, R31, P0 ;  /* 0x000000ffff02c224 */ /* 0x000fec00000e061f */
[----:B------:R1:W-:Y:S01]  /*4750*/  @!UP1 UTMALDG.3D [UR32], [UR14], desc[UR10] ;  /* 0x00000a200e0095b4 */ /* 0x0003e20008011000 */
[----:B------:R1:W-:Y:S01]  /*4760*/  @!P4 SYNCS.ARRIVE.TRANS64.RED.A0TR RZ, [UR7+0xc0], R0 ;  /* 0x0000c000ffffc9a7 */ /* 0x0003e20008300407 */
[----:B------:R-:W-:Y:S01]  /*4770*/  SYNCS.ARRIVE.TRANS64.RED.A1T0 RZ, [UR8], RZ ;  /* 0x000000ffffff79a7 */ /* 0x000fe20008100408 */
[----:B------:R-:W2:Y:S02]  /*4780*/  SYNCS.PHASECHK.TRANS64.TRYWAIT P2, [UR7+0xe8], R14 ;  /* 0x0000e80eff0075a7 */ /* 0x000ea40008041107 */
[----:B-12---:R-:W-:Y:S05]  /*4790*/  @!P2 BRA `(.L_x_84) ;  /* 0x000000540010a947 */ /* 0x006fea0003800000 */
.L_x_188:
[----:B------:R-:W-:Y:S01]  /*47a0*/  @!P4 R2UR UR8, R2 ;  /* 0x000000000208c2ca */ /* 0x000fe200000e0000 */
[----:B------:R-:W-:Y:S01]  /*47b0*/  VOTEU.ALL UP1, P4 ;  /* 0x0000000000ff7886 */ /* 0x000fe20002020000 */
[----:B------:R-:W-:Y:S01]  /*47c0*/  @!P4 R2UR UR9, R8 ;  /* 0x000000000809c2ca */ /* 0x000fe200000e0000 */
[----:B-1----:R-:W-:Y:S01]  /*47d0*/  @!P4 IMAD.MOV.U32 R0, RZ, RZ, 0x2000 ;  /* 0x00002000ff00c424 */ /* 0x002fe200078e00ff */
[----:B------:R-:W-:Y:S01]  /*47e0*/  UMOV UR10, 0x0 ;  /* 0x00000000000a7882 */ /* 0x000fe20000000000 */
[----:B------:R-:W-:Y:S01]  /*47f0*/  UMOV UR11, 0x10000000 ;  /* 0x10000000000b7882 */ /* 0x000fe20000000000 */
[----:B------:R-:W-:Y:S02]  /*4800*/  @!UP1 UIADD3 UR26, UPT, UPT, UR34, 0x20, URZ ;  /* 0x00000020221a9890 */ /* 0x000fe4000fffe0ff */
[----:B------:R-:W-:Y:S01]  /*4810*/  @!UP1 UIADD3 UR24, UPT, UPT, UR7, 0x2200, URZ ;  /* 0x0000220007189890 */ /* 0x000fe2000fffe0ff */
[----:B------:R-:W-:Y:S01]  /*4820*/  VOTEU.ALL UP1, P4 ;  /* 0x0000000000ff7886 */ /* 0x000fe20002020000 */
[----:B------:R-:W-:Y:S01]  /*4830*/  UMOV UR27, UR35 ;  /* 0x00000023001b7c82 */ /* 0x000fe20008000000 */
[----:B------:R-:W-:Y:S02]  /*4840*/  UMOV UR28, UR36 ;  /* 0x00000024001c7c82 */ /* 0x000fe40008000000 */
        /* <DEDUP_REMOVED lines=12> */
.L_x_190:
[----:B------:R-:W2:Y:S01]  /*4910*/  LDC.64 R12, c[0x0][0xb18] ;  /* 0x0002c600ff0c7b82 */ /* 0x000ea20000000a00 */
[----:B------:R-:W-:Y:S01]  /*4920*/  @!P4 R2UR UR8, R2 ;  /* 0x000000000208c2ca */ /* 0x000fe200000e0000 */
[----:B------:R-:W-:Y:S01]  /*4930*/  VOTEU.ALL UP1, P4 ;  /* 0x0000000000ff7886 */ /* 0x000fe20002020000 */
[----:B------:R-:W-:Y:S01]  /*4940*/  @!P4 R2UR UR9, R8 ;  /* 0x000000000809c2ca */ /* 0x000fe200000e0000 */
[----:B-1----:R-:W-:Y:S01]  /*4950*/  @!P4 IMAD.MOV.U32 R0, RZ, RZ, 0x2000 ;  /* 0x00002000ff00c424 */ /* 0x002fe200078e00ff */
[----:B------:R-:W-:Y:S03]  /*4960*/  UMOV UR10, 0x0 ;  /* 0x00000000000a7882 */ /* 0x000fe60000000000 */
[----:B------:R-:W1:Y:S01]  /*4970*/  @!P1 LDC R2, c[0x0][0xb0c] ;  /* 0x0002c300ff029b82 */ /* 0x000e620000000800 */
[----:B------:R-:W-:Y:S01]  /*4980*/  @!UP1 UIADD3 UR18, UPT, UPT, UR34, 0x40, URZ ;  /* 0x0000004022129890 */ /* 0x000fe2000fffe0ff */
[----:B------:R-:W-:Y:S01]  /*4990*/  @P3 SHF.R.U32.HI R26, RZ, 0x10, R21 ;  /* 0x00000010ff1a3819 */ /* 0x000fe20000011615 */
[----:B------:R-:W-:Y:S01]  /*49a0*/  @!UP1 UIADD3 UR16, UPT, UPT, UR7, 0x4200, URZ ;  /* 0x0000420007109890 */ /* 0x000fe2000fffe0ff */
[----:B------:R-:W-:Y:S01]  /*49b0*/  VIADD R28, R28, 0x1 ;  /* 0x000000011c1c7836 */ /* 0x000fe20000000000 */
[----:B------:R-:W-:Y:S01]  /*49c0*/  VOTEU.ALL UP1, P4 ;  /* 0x0000000000ff7886 */ /* 0x000fe20002020000 */
[----:B------:R-:W-:Y:S01]  /*49d0*/  UMOV UR11, 0x10000000 ;  /* 0x10000000000b7882 */ /* 0x000fe20000000000 */
[----:B------:R-:W-:Y:S01]  /*49e0*/  UMOV UR19, UR35 ;  /* 0x0000002300137c82 */ /* 0x000fe20008000000 */
[----:B------:R-:W-:Y:S01]  /*49f0*/  IMAD.U32 R9, RZ, RZ, UR8 ;  /* 0x00000008ff097e24 */ /* 0x000fe2000f8e00ff */
[----:B------:R-:W-:Y:S01]  /*4a00*/  UMOV UR20, UR36 ;  /* 0x0000002400147c82 */ /* 0x000fe20008000000 */
[----:B------:R-:W-:Y:S01]  /*4a10*/  IMAD.U32 R8, RZ, RZ, UR9 ;  /* 0x00000009ff087e24 */ /* 0x000fe2000f8e00ff */
[----:B------:R-:W-:Y:S02]  /*4a20*/  UPRMT UR8, UR37, 0x654, UR17 ;  /* 0x0000065425087896 */ /* 0x000fe40008000011 */
[----:B------:R-:W-:Y:S02]  /*4a30*/  @!P4 R2UR UR15, R9 ;  /* 0x00000000090fc2ca */ /* 0x000fe400000e0000 */
[----:B------:R-:W-:Y:S02]  /*4a40*/  @!P4 R2UR UR14, R8 ;  /* 0x00000000080ec2ca */ /* 0x000fe400000e0000 */
[----:B------:R-:W3:Y:S11]  /*4a50*/  LDC.64 R8, c[0x0][0xb10] ;  /* 0x0002c400ff087b82 */ /* 0x000ef60000000a00 */
[----:B------:R1:W-:Y:S01]  /*4a60*/  @!UP1 UTMALDG.3D [UR16], [UR14], desc[UR10] ;  /* 0x00000a100e0095b4 */ /* 0x0003e20008011000 */
[----:B------:R5:W-:Y:S01]  /*4a70*/  @!P4 SYNCS.ARRIVE.TRANS64.RED.A0TR RZ, [UR7+0xd0], R0 ;  /* 0x0000d000ffffc9a7 */ /* 0x000be20008300407 */
[C---:B---3--:R-:W-:Y:S01]  /*4a80*/  @!P1 IMAD.HI.U32 R8, R11.reuse, R8, RZ ;  /* 0x000000080b089227 */ /* 0x048fe200078e00ff */
[----:B--2---:R-:W-:Y:S02]  /*4a90*/  @!P1 ISETP.NE.AND P0, PT, R12, 0x1, PT ;  /* 0x000000010c00980c */ /* 0x004fe40003f05270 */
[----:B-1----:R-:W-:Y:S01]  /*4aa0*/  @!P1 ISETP.NE.AND P2, PT, R2, 0x1, PT ;  /* 0x000000010200980c */ /* 0x002fe20003f45270 */
[----:B------:R-:W-:Y:S01]  /*4ab0*/  SYNCS.ARRIVE.TRANS64.RED.A1T0 RZ, [UR8], RZ ;  /* 0x000000ffffff79a7 */ /* 0x000fe20008100408 */
[C---:B------:R-:W-:Y:S01]  /*4ac0*/  @!P1 IMAD.HI.U32 R13, R10.reuse, R13, RZ ;  /* 0x0000000d0a0d9227 */ /* 0x040fe200078e00ff */
[----:B------:R-:W-:Y:S04]  /*4ad0*/  @!P1 SHF.R.U32.HI R8, RZ, R9, R8 ;  /* 0x00000009ff089219 */ /* 0x000fe80000011608 */
[----:B------:R-:W-:Y:S01]  /*4ae0*/  @!P1 SEL R8, R11, R8, !P2 ;  /* 0x000000080b089207 */ /* 0x000fe20005000000 */
[----:B------:R-:W1:Y:S01]  /*4af0*/  SYNCS.PHASECHK.TRANS64.TRYWAIT P5, [UR7+0xf8], R14 ;  /* 0x0000f80eff0075a7 */ /* 0x000e6200080a1107 */
[----:B-----5:R-:W2:Y:S02]  /*4b00*/  @!P1 LDC R0, c[0x0][0xb20] ;  /* 0x0002c800ff009b82 */ /* 0x020ea40000000800 */
[----:B--2---:R-:W-:Y:S04]  /*4b10*/  @!P1 SHF.R.U32.HI R0, RZ, R0, R13 ;  /* 0x00000000ff009219 */ /* 0x004fe8000001160d */
[----:B------:R-:W-:Y:S05]  /*4b20*/  @!P1 SEL R9, R10, R0, !P0 ;  /* 0x000000000a099207 */ /* 0x000fea0004000000 */
[----:B------:R-:W-:Y:S02]  /*4b30*/  @!P1 IMAD.IADD R0, R9, 0x1, -R8 ;  /* 0x0000000109009824 */ /* 0x000fe400078e0a08 */
[----:B------:R-:W-:Y:S02]  /*4b40*/  @!P1 IMAD.IADD R8, R8, 0x1, -R9 ;  /* 0x0000000108089824 */ /* 0x000fe400078e0a09 */
[----:B------:R-:W-:Y:S02]  /*4b50*/  @!P1 IMAD R11, R0, R2, R11 ;  /* 0x00000002000b9224 */ /* 0x000fe400078e020b */
[----:B------:R-:W-:Y:S01]  /*4b60*/  @!P1 IMAD R10, R8, R12, R10 ;  /* 0x0000000c080a9224 */ /* 0x000fe200078e020a */
[----:B-1----:R-:W-:Y:S06]  /*4b70*/  @!P5 BRA `(.L_x_86) ;  /* 0x000000500048d947 */ /* 0x002fec0003800000 */
.L_x_192:
[----:B------:R-:W-:Y:S01]  /*4b80*/  @!P4 IADD3 R2, P0, PT, R30, 0x580, RZ ;  /* 0x000005801e02c810 */ /* 0x000fe20007f1e0ff */
[----:B------:R-:W-:Y:S01]  /*4b90*/  VOTEU.ALL UP1, P4 ;  /* 0x0000000000ff7886 */ /* 0x000fe20002020000 */
[----:B------:R-:W-:Y:S01]  /*4ba0*/  UMOV UR18, 0x0 ;  /* 0x0000000000127882 */ /* 0x000fe20000000000 */
[----:B------:R-:W-:Y:S01]  /*4bb0*/  UMOV UR19, 0x10000000 ;  /* 0x1000000000137882 */ /* 0x000fe20000000000 */
[----:B------:R-:W-:Y:S01]  /*4bc0*/  @!P4 R2UR UR9, R2 ;  /* 0x000000000209c2ca */ /* 0x000fe200000e0000 */
[----:B-1----:R-:W-:Y:S01]  /*4bd0*/  @!P4 IMAD.X R0, RZ, RZ, R31, P0 ;  /* 0x000000ffff00c224 */ /* 0x002fe200000e061f */
[----:B------:R-:W-:Y:S01]  /*4be0*/  @!UP1 UIADD3 UR10, UPT, UPT, UR34, 0x60, URZ ;  /* 0x00000060220a9890 */ /* 0x000fe2000fffe0ff */
[----:B------:R-:W-:Y:S01]  /*4bf0*/  ISETP.NE.AND P0, PT, R28, 0x2, PT ;  /* 0x000000021c00780c */ /* 0x000fe20003f05270 */
[----:B------:R-:W-:Y:S01]  /*4c00*/  UMOV UR11, UR35 ;  /* 0x00000023000b7c82 */ /* 0x000fe20008000000 */
[----:B------:R-:W-:Y:S01]  /*4c10*/  UMOV UR12, UR36 ;  /* 0x00000024000c7c82 */ /* 0x000fe20008000000 */
[----:B------:R-:W-:Y:S01]  /*4c20*/  @!P4 R2UR UR8, R0 ;  /* 0x000000000008c2ca */ /* 0x000fe200000e0000 */
[----:B------:R-:W-:Y:S01]  /*4c30*/  IMAD.IADD R14, R10, 0x1, R86 ;  /* 0x000000010a0e7824 */ /* 0x000fe200078e0256 */
[----:B------:R-:W-:Y:S01]  /*4c40*/  @P3 R2UR UR36, R26 ;  /* 0x000000001a2432ca */ /* 0x000fe200000e0000 */
[----:B------:R-:W-:Y:S01]  /*4c50*/  IMAD.IADD R15, R11, 0x1, R87 ;  /* 0x000000010b0f7824 */ /* 0x000fe200078e0257 */
[----:B------:R-:W-:Y:S02]  /*4c60*/  SEL R0, RZ, 0x1, P0 ;  /* 0x00000001ff007807 */ /* 0x000fe40000000000 */
[----:B------:R-:W-:Y:S01]  /*4c70*/  LOP3.LUT R29, R29, 0x1, RZ, 0x3c, !PT ;  /* 0x000000011d1d7812 */ /* 0x000fe200078e3cff */
[----:B------:R-:W-:Y:S01]  /*4c80*/  IMAD.U32 R8, RZ, RZ, UR9 ;  /* 0x00000009ff087e24 */ /* 0x000fe2000f8e00ff */
[----:B------:R-:W-:Y:S01]  /*4c90*/  @!UP1 UIADD3 UR9, UPT, UPT, UR7, 0xd8, URZ ;  /* 0x000000d807099890 */ /* 0x000fe2000fffe0ff */
[----:B------:R-:W-:Y:S02]  /*4ca0*/  LOP3.LUT R27, R27, R0, RZ, 0x3c, !PT ;  /* 0x000000001b1b7212 */ /* 0x000fe400078e3cff */
[----:B------:R-:W-:Y:S02]  /*4cb0*/  SEL R28, R28, RZ, P0 ;  /* 0x000000ff1c1c7207 */ /* 0x000fe40000000000 */
[----:B------:R-:W-:Y:S01]  /*4cc0*/  IMAD.U32 R9, RZ, RZ, UR8 ;  /* 0x00000008ff097e24 */ /* 0x000fe2000f8e00ff */
[----:B------:R-:W-:Y:S01]  /*4cd0*/  @!P4 R2UR UR14, R8 ;  /* 0x00000000080ec2ca */ /* 0x000fe200000e0000 */
[----:B------:R-:W-:Y:S01]  /*4ce0*/  @!UP1 UIADD3 UR8, UPT, UPT, UR7, 0x6200, URZ ;  /* 0x0000620007089890 */ /* 0x000fe2000fffe0ff */
[----:B------:R-:W-:Y:S02]  /*4cf0*/  VOTEU.ALL UP1, P4 ;  /* 0x0000000000ff7886 */ /* 0x000fe40002020000 */
[----:B------:R-:W-:Y:S11]  /*4d00*/  @!P4 R2UR UR15, R9 ;  /* 0x00000000090fc2ca */ /* 0x000ff600000e0000 */
[----:B------:R-:W-:Y:S02]  /*4d10*/  @!UPT UIADD3 URZ, UPT, UPT, URZ, URZ, URZ ;  /* 0x000000fffffff290 */ /* 0x000fe4000fffe0ff */
[----:B------:R2:W-:Y:S01]  /*4d20*/  @!UP1 UTMALDG.3D [UR8], [UR14], desc[UR18] ;  /* 0x000012080e0095b4 */ /* 0x0005e20008011000 */
[----:B------:R2:W-:Y:S01]  /*4d30*/  @!P4 SYNCS.ARRIVE.TRANS64.RED.A0TR RZ, [UR7+0xd8], R25 ;  /* 0x0000d819ffffc9a7 */ /* 0x0005e20008300407 */
[----:B------:R-:W-:Y:S01]  /*4d40*/  UPLOP3.LUT UP1, UPT, UPT, UPT, UPT, 0x80, 0x8 ;  /* 0x000000000008789c */ /* 0x000fe20003f2f070 */
[----:B------:R-:W-:Y:S01]  /*4d50*/  SYNCS.ARRIVE.TRANS64.RED.A1T0 RZ, [UR13], RZ ;  /* 0x000000ffffff79a7 */ /* 0x000fe2000810040d */
[----:B------:R-:W-:Y:S09]  /*4d60*/  @P3 BRA `(.L_x_87) ;  /* 0xfffffff000a03947 */ /* 0x000ff2000383ffff */
[----:B------:R-:W-:-:S04]  /*4d70*/  SHF.L.U32 R2, R29, 0x1f, RZ ;  /* 0x0000001f1d027819 */ /* 0x000fc800000006ff */
[----:B------:R-:W1:Y:S02]  /*4d80*/  SYNCS.PHASECHK.TRANS64.TRYWAIT P0, [UR7+0xe0], R2 ;  /* 0x0000e002ff0075a7 */ /* 0x000e640008001107 */
[----:B-1----:R-:W-:Y:S05]  /*4d90*/  @!P0 BRA `(.L_x_88) ;  /* 0x0000004c00d88947 */ /* 0x002fea0003800000 */
.L_x_194:
[----:B------:R-:W3:Y:S02]  /*4da0*/  SYNCS.PHASECHK.TRANS64.TRYWAIT P0, [UR7+0xe8], R2 ;  /* 0x0000e802ff0075a7 */ /* 0x000ee40008001107 */
[----:B---3--:R-:W-:Y:S05]  /*4db0*/  @!P0 BRA `(.L_x_89) ;  /* 0x0000004c00e88947 */ /* 0x008fea0003800000 */
.L_x_196:
[----:B------:R-:W3:Y:S02]  /*4dc0*/  SYNCS.PHASECHK.TRANS64.TRYWAIT P0, [UR7+0xf0], R2 ;  /* 0x0000f002ff0075a7 */ /* 0x000ee40008001107 */
[----:B---3--:R-:W-:Y:S05]  /*4dd0*/  @!P0 BRA `(.L_x_90) ;  /* 0x0000004c00f88947 */ /* 0x008fea0003800000 */
.L_x_198:
[----:B-1----:R-:W-:-:S07]  /*4de0*/  MOV R0, UR7 ;  /* 0x0000000700007c02 */ /* 0x002fce0008000f00 */
.L_x_91:
[----:B-1----:R-:W-:-:S04]  /*4df0*/  SHF.L.U32 R2, R29, 0x1f, RZ ;  /* 0x0000001f1d027819 */ /* 0x002fc800000006ff */
[----:B------:R1:W3:Y:S03]  /*4e00*/  SYNCS.PHASECHK.TRANS64.TRYWAIT P0, [R0+URZ+0xf8], R2 ;  /* 0x0000f802000075a7 */ /* 0x0002e600080011ff */
[----:B---3--:R-:W-:Y:S05]  /*4e10*/  @!P0 NANOSLEEP.SYNCS 0x989680 ;  /* 0x009896800000895d */ /* 0x008fea0003900000 */
[----:B------:R-:W3:Y:S02]  /*4e20*/  @!P0 SYNCS.PHASECHK.TRANS64 P0, [R0+URZ+0xf8], R2 ;  /* 0x0000f802000085a7 */ /* 0x000ee400080010ff */
[----:B--23--:R-:W-:Y:S05]  /*4e30*/  @P0 EXIT ;  /* 0x000000000000094d */ /* 0x00cfea0003800000 */
[----:B------:R-:W-:Y:S05]  /*4e40*/  BRA `(.L_x_91) ;  /* 0xfffffffc00e87947 */ /* 0x000fea000383ffff */
.L_x_76:
[----:B------:R-:W-:-:S06]  /*4e50*/  UISETP.GE.AND UP1, UPT, UR8, 0x4, UPT ;  /* 0x000000040800788c */ /* 0x000fcc000bf26270 */
[----:B------:R-:W-:-:S13]  /*4e60*/  PLOP3.LUT P0, PT, PT, PT, UP1, 0x80, 0x8 ;  /* 0x000000000008781c */ /* 0x000fda0003f0f018 */
[----:B------:R-:W-:Y:S05]  /*4e70*/  @!P0 EXIT ;  /* 0x000000000000894d */ /* 0x000fea0003800000 */
[----:B------:R-:W-:Y:S01]  /*4e80*/  BAR.SYNC.DEFER_BLOCKING 0x6, 0xa0 ;  /* 0x0182800000007b1d */ /* 0x000fe20000010000 */
[C---:B------:R-:W-:Y:S01]  /*4e90*/  IMAD.SHL.U32 R2, R101.reuse, 0x20, RZ ;  /* 0x0000002065027824 */ /* 0x040fe200078e00ff */
[C---:B------:R-:W-:Y:S01]  /*4ea0*/  SHF.L.U32 R46, R101.reuse, 0x10, RZ ;  /* 0x00000010652e7819 */ /* 0x040fe200000006ff */
[C---:B------:R-:W-:Y:S01]  /*4eb0*/  IMAD.SHL.U32 R100, R101.reuse, 0x4, RZ ;  /* 0x0000000465647824 */ /* 0x040fe200078e00ff */
[C---:B------:R-:W-:Y:S01]  /*4ec0*/  LOP3.LUT R102, R101.reuse, 0x60, RZ, 0xc0, !PT ;  /* 0x0000006065667812 */ /* 0x040fe200078ec0ff */
[----:B------:R-:W-:Y:S01]  /*4ed0*/  HFMA2 R97, -RZ, RZ, 0, 5.9604644775390625e-08 ;  /* 0x00000001ff617431 */ /* 0x000fe200000001ff */
[----:B------:R-:W-:Y:S02]  /*4ee0*/  UMOV UR48, 0x400 ;  /* 0x0000040000307882 */ /* 0x000fe40000000000 */
[----:B------:R-:W1:Y:S01]  /*4ef0*/  LDC R91, c[0x0][0x370] ;  /* 0x0000dc00ff5b7b82 */ /* 0x000e620000000800 */
[----:B------:R-:W-:Y:S01]  /*4f00*/  ULEA UR48, UR37, UR48, 0x18 ;  /* 0x0000003025307291 */ /* 0x000fe2000f8ec0ff */
[----:B------:R-:W-:Y:S01]  /*4f10*/  LOP3.LUT R3, R2, 0xc0, RZ, 0xc0, !PT ;  /* 0x000000c002037812 */ /* 0x000fe200078ec0ff */
[----:B------:R-:W-:Y:S01]  /*4f20*/  HFMA2 R95, -RZ, RZ, 0, 0 ;  /* 0x00000000ff5f7431 */ /* 0x000fe200000001ff */
[----:B------:R-:W-:Y:S01]  /*4f30*/  LOP3.LUT R99, R101, 0x2, RZ, 0xc0, !PT ;  /* 0x0000000265637812 */ /* 0x000fe200078ec0ff */
[----:B------:R-:W-:Y:S01]  /*4f40*/  UIADD3 UR4, UPT, UPT, UR48, 0x200, URZ ;  /* 0x0000020030047890 */ /* 0x000fe2000fffe0ff */
[----:B------:R-:W-:Y:S01]  /*4f50*/  LOP3.LUT R100, R3, 0x18, R100, 0xf8, !PT ;  /* 0x0000001803647812 */ /* 0x000fe200078ef864 */
[----:B------:R-:W-:Y:S01]  /*4f60*/  IMAD.MOV.U32 R45, RZ, RZ, RZ ;  /* 0x000000ffff2d7224 */ /* 0x000fe200078e00ff */
[----:B------:R-:W2:Y:S01]  /*4f70*/  LDC R42, c[0x0][0xb0c] ;  /* 0x0002c300ff2a7b82 */ /* 0x000ea20000000800 */
[----:B------:R-:W-:Y:S01]  /*4f80*/  LOP3.LUT R46, R46, 0x600000, RZ, 0xc0, !PT ;  /* 0x006000002e2e7812 */ /* 0x000fe200078ec0ff */
[----:B------:R-:W-:Y:S01]  /*4f90*/  IMAD.MOV.U32 R105, RZ, RZ, RZ ;  /* 0x000000ffff697224 */ /* 0x000fe200078e00ff */
[----:B------:R-:W-:Y:S01]  /*4fa0*/  LOP3.LUT R100, R100, 0xf20, R2, 0xf8, !PT ;  /* 0x00000f2064647812 */ /* 0x000fe200078ef802 */
[----:B------:R-:W-:Y:S01]  /*4fb0*/  IMAD.U32 R93, RZ, RZ, UR4 ;  /* 0x00000004ff5d7e24 */ /* 0x000fe2000f8e00ff */
[----:B------:R-:W-:Y:S01]  /*4fc0*/  LOP3.LUT R101, R101, 0x4, RZ, 0xc0, !PT ;  /* 0x0000000465657812 */ /* 0x000fe200078ec0ff */
[----:B------:R-:W4:Y:S01]  /*4fd0*/  LDCU.64 UR52, c[0x0][0x348] ;  /* 0x00006900ff3477ac */ /* 0x000f220008000a00 */
[----:B------:R-:W-:Y:S01]  /*4fe0*/  MOV R96, RZ ;  /* 0x000000ff00607202 */ /* 0x000fe20000000f00 */
[----:B------:R-:W1:Y:S01]  /*4ff0*/  LDC R89, c[0x0][0xb20] ;  /* 0x0002c800ff597b82 */ /* 0x000e620000000800 */
[----:B------:R-:W3:Y:S01]  /*5000*/  LDS R0, [UR48+0x1c0] ;  /* 0x0001c030ff007984 */ /* 0x000ee20008000800 */
[----:B------:R-:W-:Y:S01]  /*5010*/  IMAD R100, R100, 0x2, R93 ;  /* 0x0000000264647824 */ /* 0x000fe200078e025d */
[----:B------:R-:W1:Y:S03]  /*5020*/  LDCU.64 UR38, c[0x0][0x888] ;  /* 0x00011100ff2677ac */ /* 0x000e660008000a00 */
[--C-:B------:R-:W-:Y:S01]  /*5030*/  IMAD R99, R99, -0x10, R100.reuse ;  /* 0xfffffff063637824 */ /* 0x100fe200078e0264 */
[----:B------:R-:W1:Y:S01]  /*5040*/  LDCU.64 UR44, c[0x0][0x890] ;  /* 0x00011200ff2c77ac */ /* 0x000e620008000a00 */
[----:B------:R-:W1:Y:S01]  /*5050*/  LDC R41, c[0x0][0xb30] ;  /* 0x0002cc00ff297b82 */ /* 0x000e620000000800 */
[----:B------:R-:W-:Y:S01]  /*5060*/  IMAD R98, R101, -0x10, R100 ;  /* 0xfffffff065627824 */ /* 0x000fe200078e0264 */
[----:B------:R-:W-:Y:S01]  /*5070*/  UMOV UR49, URZ ;  /* 0x000000ff00317c82 */ /* 0x000fe20008000000 */
[----:B------:R-:W-:-:S05]  /*5080*/  UMOV UR51, URZ ;  /* 0x000000ff00337c82 */ /* 0x000fca0008000000 */
[----:B------:R-:W1:Y:S08]  /*5090*/  LDC.64 R84, c[0x0][0xb10] ;  /* 0x0002c400ff547b82 */ /* 0x000e700000000a00 */
[----:B------:R-:W1:Y:S08]  /*50a0*/  LDC.64 R38, c[0x0][0xb18] ;  /* 0x0002c600ff267b82 */ /* 0x000e700000000a00 */
[----:B------:R-:W1:Y:S08]  /*50b0*/  LDC.64 R36, c[0x0][0xb28] ;  /* 0x0002ca00ff247b82 */ /* 0x000e700000000a00 */
[----:B------:R-:W1:Y:S01]  /*50c0*/  LDC.64 R82, c[0x0][0x8b0] ;  /* 0x00022c00ff527b82 */ /* 0x000e620000000a00 */
[----:B---3--:R-:W-:-:S07]  /*50d0*/  IMAD.IADD R46, R0, 0x1, R46 ;  /* 0x00000001002e7824 */ /* 0x008fce00078e022e */
[----:B------:R-:W3:Y:S08]  /*50e0*/  LDC.64 R80, c[0x0][0x8a8] ;  /* 0x00022a00ff507b82 */ /* 0x000ef00000000a00 */
[----:B--2-4-:R-:W1:Y:S02]  /*50f0*/  LDC R90, c[0x0][0x374] ;  /* 0x0000dd00ff5a7b82 */ /* 0x014e640000000800 */
.L_x_135:
[----:B------:R-:W-:Y:S02]  /*5100*/  LEA R0, R105, UR48, 0x3 ;  /* 0x0000003069007c11 */ /* 0x000fe4000f8e18ff */
[----:B------:R-:W-:Y:S02]  /*5110*/  SHF.L.U32 R2, R95, 0x1f, RZ ;  /* 0x0000001f5f027819 */ /* 0x000fe400000006ff */
[----:B-1----:R-:W-:Y:S02]  /*5120*/  LEA R16, R105, UR48, 0x4 ;  /* 0x0000003069107c11 */ /* 0x002fe4000f8e20ff */
[----:B------:R-:W2:Y:S02]  /*5130*/  SYNCS.PHASECHK.TRANS64.TRYWAIT P0, [R0+URZ+0x110], R2 ;  /* 0x00011002000075a7 */ /* 0x000ea400080011ff */
[----:B--23--:R-:W-:Y:S05]  /*5140*/  @!P0 BRA `(.L_x_92) ;  /* 0x0000004c00348947 */ /* 0x00cfea0003800000 */
.L_x_199:
[----:B------:R-:W4:Y:S01]  /*5150*/  LDC.64 R10, c[0x0][0xb10] ;  /* 0x0002c400ff0a7b82 */ /* 0x000f220000000a00 */
[----:B------:R-:W3:Y:S01]  /*5160*/  LDS.128 R16, [R16+0x1a0] ;  /* 0x0001a00010107984 */ /* 0x000ee20000000c00 */
[----:B-1----:R-:W-:Y:S01]  /*5170*/  ISETP.NE.AND P1, PT, R41, 0x1, PT ;  /* 0x000000012900780c */ /* 0x002fe20003f25270 */
[----:B--2---:R-:W-:Y:S01]  /*5180*/  VIADD R0, R0, 0x120 ;  /* 0x0000012000007836 */ /* 0x004fe20000000000 */
[----:B------:R-:W-:Y:S04]  /*5190*/  ISETP.GE.AND P0, PT, R40, 0x1, PT ;  /* 0x000000012800780c */ /* 0x000fe80003f06270 */
[----:B------:R-:W1:Y:S01]  /*51a0*/  LDC.64 R8, c[0x0][0xb18] ;  /* 0x0002c600ff087b82 */ /* 0x000e620000000a00 */
[----:B------:R-:W-:Y:S01]  /*51b0*/  PRMT R0, RZ, 0x654, R0 ;  /* 0x00000654ff007816 */ /* 0x000fe20000000000 */
[----:B------:R-:W-:Y:S01]  /*51c0*/  @!PT LDS RZ, [RZ] ;  /* 0x00000000fffff984 */ /* 0x000fe20000000800 */
[----:B------:R-:W-:Y:S01]  /*51d0*/  @!PT LDS RZ, [RZ] ;  /* 0x00000000fffff984 */ /* 0x000fe20000000800 */
[----:B------:R-:W-:Y:S01]  /*51e0*/  @!PT LDS RZ, [RZ] ;  /* 0x00000000fffff984 */ /* 0x000fe20000000800 */
[----:B------:R-:W-:Y:S01]  /*51f0*/  @!PT LDS RZ, [RZ] ;  /* 0x00000000fffff984 */ /* 0x000fe20000000800 */
[----:B------:R2:W-:Y:S06]  /*5200*/  MEMBAR.ALL.CTA ;  /* 0x0000000000007992 */ /* 0x0005ec0000008000 */
[----:B--2---:R-:W2:Y:S01]  /*5210*/  FENCE.VIEW.ASYNC.S ;  /* 0x00000000000073c6 */ /* 0x004ea20000000000 */
[----:B------:R-:W1:Y:S08]  /*5220*/  @!P1 LDC R12, c[0x0][0xb20] ;  /* 0x0002c800ff0c9b82 */ /* 0x000e700000000800 */
[----:B------:R-:W1:Y:S01]  /*5230*/  @!P1 LDC R7, c[0x0][0xb0c] ;  /* 0x0002c300ff079b82 */ /* 0x000e620000000800 */
[----:B--2---:R2:W-:Y:S01]  /*5240*/  SYNCS.ARRIVE.TRANS64.RED.A1T0 RZ, [R0+URZ], RZ ;  /* 0x000000ff00ff79a7 */ /* 0x0045e200081004ff */
[----:B---3--:R-:W-:Y:S04]  /*5250*/  LOP3.LUT P4, RZ, R18, 0x1, RZ, 0xc0, !PT ;  /* 0x0000000112ff7812 */ /* 0x008fe8000788c0ff */
[----:B------:R-:W-:Y:S09]  /*5260*/  P2R R103, PR, RZ, 0x10 ;  /* 0x00000010ff677803 */ /* 0x000ff20000000000 */
[----:B------:R-:W-:Y:S02]  /*5270*/  @P4 MOV R44, R16 ;  /* 0x00000010002c4202 */ /* 0x000fe40000000f00 */
[----:B------:R-:W-:Y:S01]  /*5280*/  @P4 LOP3.LUT R43, R17, 0xffff, RZ, 0xc0, !PT ;  /* 0x0000ffff112b4812 */ /* 0x000fe200078ec0ff */
[----:B--2-4-:R-:W-:Y:S06]  /*5290*/  @!P0 BRA `(.L_x_93) ;  /* 0x0000000000a48947 */ /* 0x014fec0003800000 */
[----:B------:R-:W-:Y:S01]  /*52a0*/  IMAD.HI.U32 R0, R90, R39, RZ ;  /* 0x000000275a007227 */ /* 0x000fe200078e00ff */
[----:B------:R-:W-:Y:S02]  /*52b0*/  ISETP.NE.AND P0, PT, R38, 0x1, PT ;  /* 0x000000012600780c */ /* 0x000fe40003f05270 */
[----:B------:R-:W-:Y:S01]  /*52c0*/  ISETP.NE.AND P2, PT, R40, 0x1, PT ;  /* 0x000000012800780c */ /* 0x000fe20003f45270 */
[----:B------:R-:W-:Y:S01]  /*52d0*/  IMAD.HI.U32 R4, R91, R84, RZ ;  /* 0x000000545b047227 */ /* 0x000fe200078e00ff */
[----:B------:R-:W-:Y:S02]  /*52e0*/  SHF.R.U32.HI R0, RZ, R89, R0 ;  /* 0x00000059ff007219 */ /* 0x000fe40000011600 */
[----:B------:R-:W-:Y:S01]  /*52f0*/  ISETP.NE.AND P3, PT, R42, 0x1, PT ;  /* 0x000000012a00780c */ /* 0x000fe20003f65270 */
[----:B------:R-:W-:Y:S01]  /*5300*/  IMAD.HI.U32 R6, R43, R39, RZ ;  /* 0x000000272b067227 */ /* 0x000fe200078e00ff */
[-C--:B------:R-:W-:Y:S02]  /*5310*/  SHF.R.U32.HI R4, RZ, R85.reuse, R4 ;  /* 0x00000055ff047219 */ /* 0x080fe40000011604 */
[----:B------:R-:W-:Y:S01]  /*5320*/  SEL R0, R90, R0, !P0 ;  /* 0x000000005a007207 */ /* 0x000fe20004000000 */
[----:B------:R-:W-:Y:S01]  /*5330*/  IMAD.HI.U32 R5, R44, R84, RZ ;  /* 0x000000542c057227 */ /* 0x000fe200078e00ff */
[----:B------:R-:W-:Y:S03]  /*5340*/  SEL R4, R91, R4, !P3 ;  /* 0x000000045b047207 */ /* 0x000fe60005800000 */
[-C--:B------:R-:W-:Y:S01]  /*5350*/  IMAD.HI.U32 R3, R0, R36.reuse, RZ ;  /* 0x0000002400037227 */ /* 0x080fe200078e00ff */
[----:B------:R-:W-:Y:S03]  /*5360*/  SHF.R.U32.HI R5, RZ, R85, R5 ;  /* 0x00000055ff057219 */ /* 0x000fe60000011605 */
[----:B------:R-:W-:Y:S01]  /*5370*/  IMAD.HI.U32 R2, R4, R36, RZ ;  /* 0x0000002404027227 */ /* 0x000fe200078e00ff */
[----:B------:R-:W-:Y:S02]  /*5380*/  @P2 SHF.R.U32.HI R0, RZ, R37, R3 ;  /* 0x00000025ff002219 */ /* 0x000fe40000011603 */
[----:B------:R-:W-:Y:S02]  /*5390*/  SHF.R.U32.HI R3, RZ, R89, R6 ;  /* 0x00000059ff037219 */ /* 0x000fe40000011606 */
[----:B------:R-:W-:Y:S01]  /*53a0*/  @P2 SHF.R.U32.HI R4, RZ, R37, R2 ;  /* 0x00000025ff042219 */ /* 0x000fe20000011602 */
[----:B------:R-:W-:Y:S01]  /*53b0*/  IMAD R0, R40, R0, RZ ;  /* 0x0000000028007224 */ /* 0x000fe200078e02ff */
[----:B------:R-:W-:Y:S02]  /*53c0*/  SEL R3, R43, R3, !P0 ;  /* 0x000000032b037207 */ /* 0x000fe40004000000 */
[----:B------:R-:W-:Y:S01]  /*53d0*/  SEL R2, R44, R5, !P3 ;  /* 0x000000052c027207 */ /* 0x000fe20005800000 */
[----:B------:R-:W-:Y:S01]  /*53e0*/  IMAD R5, R40, R4, RZ ;  /* 0x0000000428057224 */ /* 0x000fe200078e02ff */
[C---:B------:R-:W-:Y:S01]  /*53f0*/  ISETP.GE.AND P0, PT, R3.reuse, R0, PT ;  /* 0x000000000300720c */ /* 0x040fe20003f06270 */
[C---:B------:R-:W-:Y:S03]  /*5400*/  IMAD.HI.U32 R0, R3.reuse, R36, RZ ;  /* 0x0000002403007227 */ /* 0x040fe600078e00ff */
[C---:B------:R-:W-:Y:S02]  /*5410*/  ISETP.GE.OR P0, PT, R2.reuse, R5, P0 ;  /* 0x000000050200720c */ /* 0x040fe40000706670 */
[----:B------:R-:W-:Y:S04]  /*5420*/  SHF.R.U32.HI R0, RZ, R37, R0 ;  /* 0x00000025ff007219 */ /* 0x000fe80000011600 */
[C---:B------:R-:W-:Y:S05]  /*5430*/  SEL R6, R3.reuse, R0, !P2 ;  /* 0x0000000003067207 */ /* 0x040fea0005000000 */
        /* <DEDUP_REMOVED lines=14> */
[----:B------:R-:W-:Y:S07]  /*5520*/  IMAD R43, R3, R38, R43 ;  /* 0x00000026032b7224 */ /* 0x000fee00078e022b */
.L_x_93:
[----:B-1----:R-:W-:Y:S01]  /*5530*/  @!P1 ISETP.NE.AND P0, PT, R8, 0x1, PT ;  /* 0x000000010800980c */ /* 0x002fe20003f05270 */
[----:B------:R-:W-:Y:S01]  /*5540*/  @!P1 IMAD.HI.U32 R2, R43, R9, RZ ;  /* 0x000000092b029227 */ /* 0x000fe200078e00ff */
[----:B------:R-:W-:Y:S01]  /*5550*/  R2UR UR42, R15 ;  /* 0x000000000f2a72ca */ /* 0x000fe200000e0000 */
[----:B------:R-:W-:Y:S01]  /*5560*/  BSSY.RECONVERGENT B6, `(.L_x_94) ;  /* 0x0000031000067945 */ /* 0x000fe20003800200 */
[----:B------:R-:W-:Y:S01]  /*5570*/  R2UR UR41, R14 ;  /* 0x000000000e2972ca */ /* 0x000fe200000e0000 */
[C---:B------:R-:W-:Y:S01]  /*5580*/  @!P1 IMAD.HI.U32 R0, R44.reuse, R10, RZ ;  /* 0x0000000a2c009227 */ /* 0x040fe200078e00ff */
[----:B------:R-:W-:Y:S02]  /*5590*/  @!P1 SHF.R.U32.HI R2, RZ, R12, R2 ;  /* 0x0000000cff029219 */ /* 0x000fe40000011602 */
[----:B------:R-:W-:Y:S01]  /*55a0*/  @!P1 ISETP.NE.AND P2, PT, R7, 0x1, PT ;  /* 0x000000010700980c */ /* 0x000fe20003f45270 */
[----:B------:R-:W-:Y:S01]  /*55b0*/  VIADD R105, R105, 0x1 ;  /* 0x0000000169697836 */ /* 0x000fe20000000000 */
[----:B------:R-:W-:Y:S02]  /*55c0*/  @!P1 SEL R2, R43, R2, !P0 ;  /* 0x000000022b029207 */ /* 0x000fe40004000000 */
[----:B------:R-:W-:Y:S02]  /*55d0*/  @!P1 SHF.R.U32.HI R0, RZ, R11, R0 ;  /* 0x0000000bff009219 */ /* 0x000fe40000011600 */
[----:B------:R-:W-:Y:S01]  /*55e0*/  LOP3.LUT P0, RZ, R93, 0x1b0, RZ, 0xc0, !PT ;  /* 0x000001b05dff7812 */ /* 0x000fe2000780c0ff */
[----:B------:R-:W-:Y:S01]  /*55f0*/  USHF.L.U32 UR42, UR42, 0x7, URZ ;  /* 0x000000072a2a7899 */ /* 0x000fe200080006ff */
[----:B------:R-:W-:Y:S01]  /*5600*/  @!P1 SEL R3, R44, R0, !P2 ;  /* 0x000000002c039207 */ /* 0x000fe20005000000 */
[----:B------:R-:W-:Y:S01]  /*5610*/  USHF.L.U32 UR41, UR41, 0x7, URZ ;  /* 0x0000000729297899 */ /* 0x000fe200080006ff */
[----:B------:R-:W-:Y:S03]  /*5620*/  @P4 SHF.R.U32.HI R94, RZ, 0x10, R17 ;  /* 0x00000010ff5e4819 */ /* 0x000fe60000011611 */
[----:B------:R-:W-:Y:S02]  /*5630*/  @!P1 IMAD.IADD R0, R2, 0x1, -R3 ;  /* 0x0000000102009824 */ /* 0x000fe400078e0a03 */
[----:B------:R-:W-:Y:S02]  /*5640*/  @!P1 IMAD.IADD R2, R3, 0x1, -R2 ;  /* 0x0000000103029824 */ /* 0x000fe400078e0a02 */
[----:B------:R-:W-:Y:S02]  /*5650*/  @!P1 IMAD R44, R0, R7, R44 ;  /* 0x00000007002c9224 */ /* 0x000fe400078e022c */
[----:B------:R-:W-:Y:S01]  /*5660*/  @!P1 IMAD R43, R2, R8, R43 ;  /* 0x00000008022b9224 */ /* 0x000fe200078e022b */
[----:B------:R-:W-:Y:S06]  /*5670*/  @!P0 BRA `(.L_x_95) ;  /* 0x00000000007c8947 */ /* 0x000fec0003800000 */
[----:B------:R-:W1:Y:S01]  /*5680*/  LDCU.64 UR8, c[0x4][0x80] ;  /* 0x01001000ff0877ac */ /* 0x000e620008000a00 */
[----:B------:R-:W-:Y:S01]  /*5690*/  MOV R2, 0x0 ;  /* 0x0000000000027802 */ /* 0x000fe20000000f00 */
[----:B------:R-:W-:Y:S02]  /*56a0*/  HFMA2 R12, -RZ, RZ, 0, 5.9604644775390625e-08 ;  /* 0x00000001ff0c7431 */ /* 0x000fe400000001ff */
[----:B------:R-:W-:Y:S01]  /*56b0*/  IMAD.MOV.U32 R8, RZ, RZ, 0x70 ;  /* 0x00000070ff087424 */ /* 0x000fe200078e00ff */
[----:B------:R2:W3:Y:S01]  /*56c0*/  LDC.64 R14, c[0x4][R2] ;  /* 0x01000000020e7b82 */ /* 0x0004e20000000a00 */
[----:B------:R-:W4:Y:S01]  /*56d0*/  LDCU.64 UR6, c[0x4][0x88] ;  /* 0x01001100ff0677ac */ /* 0x000f220008000a00 */
[----:B------:R-:W-:Y:S01]  /*56e0*/  IMAD.MOV.U32 R13, RZ, RZ, RZ ;  /* 0x000000ffff0d7224 */ /* 0x000fe200078e00ff */
[----:B------:R-:W2:Y:S01]  /*56f0*/  LDCU.64 UR4, c[0x4][0x8] ;  /* 0x01000100ff0477ac */ /* 0x000ea20008000a00 */
[----:B-1----:R-:W-:Y:S01]  /*5700*/  MOV R5, UR9 ;  /* 0x0000000900057c02 */ /* 0x002fe20008000f00 */
[----:B------:R-:W-:Y:S01]  /*5710*/  IMAD.U32 R4, RZ, RZ, UR8 ;  /* 0x00000008ff047e24 */ /* 0x000fe2000f8e00ff */
[----:B----4-:R-:W-:Y:S01]  /*5720*/  MOV R7, UR7 ;  /* 0x0000000700077c02 */ /* 0x010fe20008000f00 */
[----:B------:R-:W-:Y:S01]  /*5730*/  IMAD.U32 R6, RZ, RZ, UR6 ;  /* 0x00000006ff067e24 */ /* 0x000fe2000f8e00ff */
[----:B--2---:R-:W-:Y:S01]  /*5740*/  MOV R11, UR5 ;  /* 0x00000005000b7c02 */ /* 0x004fe20008000f00 */
[----:B------:R-:W-:Y:S02]  /*5750*/  IMAD.U32 R10, RZ, RZ, UR4 ;  /* 0x00000004ff0a7e24 */ /* 0x000fe4000f8e00ff */
[----:B------:R-:W-:Y:S07]  /*5760*/  LEPC R20, `(.L_x_96) ;  /* 0x000000001014794e */ /* 0x000fee0000000000 */
[----:B---3-5:R-:W-:Y:S05]  /*5770*/  CALL.ABS.NOINC R14 ;  /* 0x000000000e007343 */ /* 0x028fea0003c00000 */
.L_x_96:
[----:B------:R-:W1:Y:S01]  /*5780*/  LDCU.64 UR8, c[0x4][0x80] ;  /* 0x01001000ff0877ac */ /* 0x000e620008000a00 */
[----:B------:R-:W2:Y:S01]  /*5790*/  LDC.64 R2, c[0x4][R2] ;  /* 0x0100000002027b82 */ /* 0x000ea20000000a00 */
[----:B------:R-:W-:Y:S02]  /*57a0*/  HFMA2 R12, -RZ, RZ, 0, 5.9604644775390625e-08 ;  /* 0x00000001ff0c7431 */ /* 0x000fe400000001ff */
[----:B------:R-:W-:Y:S02]  /*57b0*/  IMAD.MOV.U32 R8, RZ, RZ, 0x70 ;  /* 0x00000070ff087424 */ /* 0x000fe400078e00ff */
[----:B------:R-:W-:Y:S01]  /*57c0*/  IMAD.MOV.U32 R13, RZ, RZ, RZ ;  /* 0x000000ffff0d7224 */ /* 0x000fe200078e00ff */
[----:B------:R-:W3:Y:S01]  /*57d0*/  LDCU.64 UR6, c[0x4][0x88] ;  /* 0x01001100ff0677ac */ /* 0x000ee20008000a00 */
[----:B------:R-:W4:Y:S01]  /*57e0*/  LDCU.64 UR4, c[0x4][0x8] ;  /* 0x01000100ff0477ac */ /* 0x000f220008000a00 */
[----:B-1----:R-:W-:Y:S02]  /*57f0*/  MOV R4, UR8 ;  /* 0x0000000800047c02 */ /* 0x002fe40008000f00 */
[----:B------:R-:W-:Y:S02]  /*5800*/  MOV R5, UR9 ;  /* 0x0000000900057c02 */ /* 0x000fe40008000f00 */
[----:B---3--:R-:W-:Y:S01]  /*5810*/  MOV R7, UR7 ;  /* 0x0000000700077c02 */ /* 0x008fe20008000f00 */
[----:B------:R-:W-:Y:S01]  /*5820*/  IMAD.U32 R6, RZ, RZ, UR6 ;  /* 0x00000006ff067e24 */ /* 0x000fe2000f8e00ff */
[----:B----4-:R-:W-:Y:S01]  /*5830*/  MOV R11, UR5 ;  /* 0x00000005000b7c02 */ /* 0x010fe20008000f00 */
[----:B------:R-:W-:Y:S02]  /*5840*/  IMAD.U32 R10, RZ, RZ, UR4 ;  /* 0x00000004ff0a7e24 */ /* 0x000fe4000f8e00ff */
[----:B------:R-:W-:Y:S07]  /*5850*/  LEPC R20, `(.L_x_95) ;  /* 0x000000001014794e */ /* 0x000fee0000000000 */
[----:B--2---:R-:W-:Y:S05]  /*5860*/  CALL.ABS.NOINC R2 ;  /* 0x0000000002007343 */ /* 0x004fea0003c00000 */
.L_x_95:
[----:B------:R-:W-:Y:S05]  /*5870*/  BSYNC.RECONVERGENT B6 ;  /* 0x0000000000067941 */ /* 0x000fea0003800200 */
.L_x_94:
[----:B------:R-:W-:Y:S01]  /*5880*/  ISETP.NE.U32.AND P4, PT, R82, RZ, PT ;  /* 0x000000ff5200720c */ /* 0x000fe20003f85070 */
[----:B------:R-:W-:Y:S01]  /*5890*/  UISETP.NE.AND UP2, UPT, UR50, URZ, UPT ;  /* 0x000000ff3200728c */ /* 0x000fe2000bf45270 */
[----:B------:R-:W-:Y:S01]  /*58a0*/  ISETP.NE.U32.AND P2, PT, RZ, UR38, PT ;  /* 0x00000026ff007c0c */ /* 0x000fe2000bf45070 */
[----:B------:R-:W-:Y:S01]  /*58b0*/  UISETP.NE.U32.AND UP1, UPT, UR44, URZ, UPT ;  /* 0x000000ff2c00728c */ /* 0x000fe2000bf25070 */
[----:B------:R-:W-:Y:S01]  /*58c0*/  ISETP.NE.AND.EX P4, PT, R83, RZ, PT, P4 ;  /* 0x000000ff5300720c */ /* 0x000fe20003f85340 */
[----:B------:R-:W-:Y:S01]  /*58d0*/  UPLOP3.LUT UP0, UPT, UPT, UPT, UPT, 0x40, 0x4 ;  /* 0x000000000004789c */ /* 0x000fe20003f0e870 */
[----:B------:R-:W-:Y:S01]  /*58e0*/  ISETP.NE.AND.EX P2, PT, RZ, UR39, PT, P2 ;  /* 0x00000027ff007c0c */ /* 0x000fe2000bf45320 */
[----:B------:R-:W-:Y:S01]  /*58f0*/  UISETP.NE.AND.EX UP1, UPT, UR45, URZ, UPT, UP1 ;  /* 0x000000ff2d00728c */ /* 0x000fe2000bf25310 */
[----:B------:R-:W-:Y:S04]  /*5900*/  PLOP3.LUT P1, PT, PT, PT, UP2, 0x80, 0x8 ;  /* 0x000000000008781c */ /* 0x000fe80003f2f028 */
[----:B------:R-:W-:Y:S06]  /*5910*/  @UP2 UPLOP3.LUT UP0, UPT, UPT, UPT, UP1, 0x80, 0x8 ;  /* 0x000000000008289c */ /* 0x000fec0003f0f010 */
[----:B------:R-:W-:Y:S01]  /*5920*/  PLOP3.LUT P0, PT, PT, PT, UP0, 0x80, 0x8 ;  /* 0x000000000008781c */ /* 0x000fe20003f0f008 */
[----:B------:R-:W-:Y:S01]  /*5930*/  @!UPT UIADD3 URZ, UPT, UPT, URZ, URZ, URZ ;  /* 0x000000fffffff290 */ /* 0x000fe2000fffe0ff */
[----:B------:R-:W-:Y:S11]  /*5940*/  BRA.U !UP1, `(.L_x_97) ;  /* 0x0000000109387547 */ /* 0x000ff6000b800000 */
[----:B------:R-:W-:Y:S01]  /*5950*/  UISETP.NE.U32.AND UP0, UPT, UR38, URZ, UPT ;  /* 0x000000ff2600728c */ /* 0x000fe2000bf05070 */
[----:B------:R-:W-:Y:S02]  /*5960*/  HFMA2 R0, -RZ, RZ, 0, 5.9604644775390625e-08 ;  /* 0x00000001ff007431 */ /* 0x000fe400000001ff */
[----:B------:R-:W-:Y:S01]  /*5970*/  IMAD.MOV.U32 R88, RZ, RZ, 0x1 ;  /* 0x00000001ff587424 */ /* 0x000fe200078e00ff */
[----:B------:R-:W-:Y:S06]  /*5980*/  UISETP.NE.AND.EX UP0, UPT, UR39, URZ, UPT, UP0 ;  /* 0x000000ff2700728c */ /* 0x000fec000bf05300 */
[----:B------:R-:W-:Y:S05]  /*5990*/  PLOP3.LUT P3, PT, PT, PT, UP0, 0x80, 0x8 ;  /* 0x000000000008781c */ /* 0x000fea0003f6f008 */
[----:B------:R-:W1:Y:S01]  /*59a0*/  @UP0 LDCU.64 UR6, c[0x0][0x888] ;  /* 0x00011100ff0607ac */ /* 0x000e620008000a00 */
[----:B------:R-:W-:Y:S07]  /*59b0*/  @UP0 UIMAD UR4, UR36, UR44, URZ ;  /* 0x0000002c240402a4 */ /* 0x000fee000f8e02ff */
[----:B------:R-:W-:Y:S01]  /*59c0*/  @!P3 PRMT R88, R0, 0x7610, R88 ;  /* 0x000076100058b816 */ /* 0x000fe20000000058 */
[----:B-1----:R-:W-:Y:S03]  /*59d0*/  @UP0 UIMAD.WIDE UR6, UR4, 0x4, UR6 ;  /* 0x00000004040608a5 */ /* 0x002fe6000f8e0206 */
[----:B------:R-:W1:Y:S03]  /*59e0*/  @!UP0 LDCU UR4, c[0x0][0x880] ;  /* 0x00011000ff0487ac */ /* 0x000e660008000800 */
[----:B------:R-:W-:Y:S01]  /*59f0*/  IMAD.U32 R2, RZ, RZ, UR6 ;  /* 0x00000006ff027e24 */ /* 0x000fe2000f8e00ff */
[----:B------:R-:W-:Y:S05]  /*5a00*/  MOV R3, UR7 ;  /* 0x0000000700037c02 */ /* 0x000fea0008000f00 */
[----:B-----5:R2:W5:Y:S02]  /*5a10*/  @P3 LDG.E R49, desc[UR46][R2.64] ;  /* 0x0000002e02313981 */ /* 0x020564000c1e1900 */
[----:B-12---:R-:W-:Y:S02]  /*5a20*/  @!P3 IMAD.U32 R49, RZ, RZ, UR4 ;  /* 0x00000004ff31be24 */ /* 0x006fe4000f8e00ff */
.L_x_97:
[----:B------:R-:W-:Y:S05]  /*5a30*/  @!P4 BRA `(.L_x_98) ;  /* 0x000000000020c947 */ /* 0x000fea0003800000 */
[----:B------:R-:W-:Y:S04]  /*5a40*/  ISETP.NE.U32.AND P3, PT, R80, RZ, PT ;  /* 0x000000ff5000720c */ /* 0x000fe80003f65070 */
[----:B------:R-:W-:Y:S11]  /*5a50*/  ISETP.NE.AND.EX P3, PT, R81, RZ, PT, P3 ;  /* 0x000000ff5100720c */ /* 0x000ff60003f65330 */
[----:B------:R-:W-:Y:S02]  /*5a60*/  @!UPT UIADD3 URZ, UPT, UPT, URZ, URZ, URZ ;  /* 0x000000fffffff290 */ /* 0x000fe4000fffe0ff */
[----:B------:R-:W1:Y:S01]  /*5a70*/  @P3 LDC.64 R2, c[0x0][0x8a8] ;  /* 0x00022a00ff023b82 */ /* 0x000e620000000a00 */
[----:B------:R-:W-:Y:S04]  /*5a80*/  @P3 IMAD R0, R82, UR36, RZ ;  /* 0x0000002452003c24 */ /* 0x000fe8000f8e02ff */
[----:B-1----:R-:W-:Y:S05]  /*5a90*/  @P3 IMAD.WIDE R2, R0, 0x4, R2 ;  /* 0x0000000400023825 */ /* 0x002fea00078e0202 */
[----:B-----5:R1:W5:Y:S02]  /*5aa0*/  @P3 LDG.E R47, desc[UR46][R2.64] ;  /* 0x0000002e022f3981 */ /* 0x020364000c1e1900 */
[----:B-1----:R-:W2:Y:S02]  /*5ab0*/  @!P3 LDC R47, c[0x0][0x8a0] ;  /* 0x00022800ff2fbb82 */ /* 0x002ea40000000800 */
.L_x_98:
[----:B-----5:R-:W-:Y:S01]  /*5ac0*/  FSETP.NEU.AND P3, PT, R49, RZ, PT ;  /* 0x000000ff3100720b */ /* 0x020fe20003f6d000 */
[----:B------:R-:W-:Y:S01]  /*5ad0*/  BSSY B1, `(.L_x_99) ;  /* 0x0000039000017945 */ /* 0x000fe20003800000 */
[----:B------:R-:W-:Y:S01]  /*5ae0*/  SEL R3, RZ, 0xffffffff, P2 ;  /* 0xffffffffff037807 */ /* 0x000fe20001000000 */
[----:B------:R-:W-:Y:S01]  /*5af0*/  IMAD.MOV.U32 R66, RZ, RZ, 0x1 ;  /* 0x00000001ff427424 */ /* 0x000fe200078e00ff */
[----:B------:R-:W-:Y:S01]  /*5b00*/  @P1 LOP3.LUT P2, RZ, R88, 0xff, RZ, 0xc0, !PT ;  /* 0x000000ff58ff1812 */ /* 0x000fe2000784c0ff */
[----:B------:R-:W-:Y:S01]  /*5b10*/  IMAD R48, R45, 0x80, R46 ;  /* 0x000000802d307824 */ /* 0x000fe200078e022e */
[----:B------:R-:W-:Y:S01]  /*5b20*/  @P1 SEL R0, RZ, 0xffffffff, P3 ;  /* 0xffffffffff001807 */ /* 0x000fe20001800000 */
[----:B------:R-:W-:Y:S01]  /*5b30*/  IMAD R106, R101, -0x10, R99 ;  /* 0xfffffff0656a7824 */ /* 0x000fe200078e0263 */
[----:B------:R-:W-:Y:S01]  /*5b40*/  LOP3.LUT R97, R97, 0x1, RZ, 0x3c, !PT ;  /* 0x0000000161617812 */ /* 0x000fe200078e3cff */
[----:B------:R-:W-:Y:S01]  /*5b50*/  IMAD.MOV.U32 R65, RZ, RZ, RZ ;  /* 0x000000ffff417224 */ /* 0x000fe200078e00ff */
[----:B------:R-:W-:Y:S02]  /*5b60*/  @P0 SEL R0, R3, R0, !P2 ;  /* 0x0000000003000207 */ /* 0x000fe40005000000 */
[----:B------:R-:W-:Y:S02]  /*5b70*/  CS2R R78, SRZ ;  /* 0x00000000004e7805 */ /* 0x000fe4000001ff00 */
[----:B------:R-:W-:Y:S02]  /*5b80*/  LEA R64, R45, UR48, 0x3 ;  /* 0x000000302d407c11 */ /* 0x000fe4000f8e18ff */
[----:B------:R-:W-:Y:S02]  /*5b90*/  CS2R R76, SRZ ;  /* 0x00000000004c7805 */ /* 0x000fe4000001ff00 */
[----:B------:R-:W-:Y:S02]  /*5ba0*/  @P1 LOP3.LUT R0, R0, 0x1, RZ, 0xc0, !PT ;  /* 0x0000000100001812 */ /* 0x000fe400078ec0ff */
[----:B------:R-:W-:Y:S02]  /*5bb0*/  CS2R R70, SRZ ;  /* 0x0000000000467805 */ /* 0x000fe4000001ff00 */
[----:B------:R-:W-:Y:S02]  /*5bc0*/  PLOP3.LUT P2, PT, PT, PT, UP1, 0x80, 0x8 ;  /* 0x000000000008781c */ /* 0x000fe40003f4f018 */
[----:B------:R-:W-:Y:S02]  /*5bd0*/  CS2R R68, SRZ ;  /* 0x0000000000447805 */ /* 0x000fe4000001ff00 */
[----:B------:R-:W-:Y:S02]  /*5be0*/  ISETP.NE.U32.OR P5, PT, R0, 0x1, !P1 ;  /* 0x000000010000780c */ /* 0x000fe40004fa5470 */
[----:B------:R-:W-:Y:S02]  /*5bf0*/  CS2R R62, SRZ ;  /* 0x00000000003e7805 */ /* 0x000fe4000001ff00 */
[----:B------:R-:W-:Y:S02]  /*5c00*/  LOP3.LUT P4, R104, R88, 0xff, RZ, 0xc0, !PT ;  /* 0x000000ff58687812 */ /* 0x000fe4000788c0ff */
[----:B------:R-:W-:Y:S02]  /*5c10*/  CS2R R60, SRZ ;  /* 0x00000000003c7805 */ /* 0x000fe4000001ff00 */
[----:B------:R-:W-:Y:S02]  /*5c20*/  SEL R2, RZ, 0xffffffff, P3 ;  /* 0xffffffffff027807 */ /* 0x000fe40001800000 */
[----:B------:R-:W-:Y:S02]  /*5c30*/  CS2R R58, SRZ ;  /* 0x00000000003a7805 */ /* 0x000fe4000001ff00 */
[----:B------:R-:W-:Y:S02]  /*5c40*/  P2R R107, PR, RZ, 0x20 ;  /* 0x00000020ff6b7803 */ /* 0x000fe40000000000 */
[----:B------:R-:W-:Y:S02]  /*5c50*/  CS2R R56, SRZ ;  /* 0x0000000000387805 */ /* 0x000fe4000001ff00 */
[----:B------:R-:W-:Y:S02]  /*5c60*/  @P2 SEL R2, R3, R2, !P4 ;  /* 0x0000000203022207 */ /* 0x000fe40006000000 */
[----:B------:R-:W-:Y:S02]  /*5c70*/  @P5 SHF.L.U32 R0, R97, 0x1f, RZ ;  /* 0x0000001f61005819 */ /* 0x000fe400000006ff */
[----:B------:R-:W-:Y:S02]  /*5c80*/  LOP3.LUT R2, R2, 0x1, RZ, 0xc0, !PT ;  /* 0x0000000102027812 */ /* 0x000fe400078ec0ff */
[----:B------:R1:W3:Y:S02]  /*5c90*/  @P5 SYNCS.PHASECHK.TRANS64.TRYWAIT P1, [UR48+0xc0], R0 ;  /* 0x0000c000ff0055a7 */ /* 0x0002e40008021130 */
[----:B------:R-:W-:Y:S04]  /*5ca0*/  ISETP.NE.U32.AND P2, PT, R2, 0x1, PT ;  /* 0x000000010200780c */ /* 0x000fe80003f45070 */
[----:B------:R-:W-:Y:S02]  /*5cb0*/  P2R R67, PR, RZ, 0x4 ;  /* 0x00000004ff437803 */ /* 0x000fe40000000000 */
[----:B-1----:R-:W-:Y:S04]  /*5cc0*/  SHF.L.U32 R0, R96, 0x1f, RZ ;  /* 0x0000001f60007819 */ /* 0x002fe800000006ff */
[----:B------:R1:W4:Y:S01]  /*5cd0*/  SYNCS.PHASECHK.TRANS64.TRYWAIT P0, [R64+URZ+0x130], R0 ;  /* 0x00013000400075a7 */ /* 0x00032200080011ff */
[----:B---3--:R-:W-:Y:S01]  /*5ce0*/  @P5 SEL R66, RZ, 0x1, !P1 ;  /* 0x00000001ff425807 */ /* 0x008fe20004800000 */
[----:B-1----:R-:W-:Y:S06]  /*5cf0*/  @!P5 BRA `(.L_x_100) ;  /* 0x000000000058d947 */ /* 0x002fec0003800000 */
[----:B------:R-:W-:Y:S01]  /*5d00*/  IMAD.MOV.U32 R79, RZ, RZ, RZ ;  /* 0x000000ffff4f7224 */ /* 0x000fe200078e00ff */
[----:B------:R-:W-:Y:S01]  /*5d10*/  ISETP.NE.AND P1, PT, R66, RZ, PT ;  /* 0x000000ff4200720c */ /* 0x000fe20003f25270 */
[----:B------:R-:W-:Y:S01]  /*5d20*/  BSSY B0, `(.L_x_101) ;  /* 0x000000c000007945 */ /* 0x000fe20003800000 */
[----:B------:R-:W-:Y:S02]  /*5d30*/  CS2R R58, SRZ ;  /* 0x00000000003a7805 */ /* 0x000fe4000001ff00 */
[----:B------:R-:W-:Y:S02]  /*5d40*/  CS2R R56, SRZ ;  /* 0x0000000000387805 */ /* 0x000fe4000001ff00 */
[----:B------:R-:W-:Y:S02]  /*5d50*/  CS2R R62, SRZ ;  /* 0x00000000003e7805 */ /* 0x000fe4000001ff00 */
[----:B------:R-:W-:Y:S02]  /*5d60*/  CS2R R60, SRZ ;  /* 0x00000000003c7805 */ /* 0x000fe4000001ff00 */
[----:B------:R-:W-:Y:S02]  /*5d70*/  CS2R R70, SRZ ;  /* 0x0000000000467805 */ /* 0x000fe4000001ff00 */
[----:B------:R-:W-:Y:S02]  /*5d80*/  CS2R R68, SRZ ;  /* 0x0000000000447805 */ /* 0x000fe4000001ff00 */
[----:B------:R-:W-:Y:S01]  /*5d90*/  CS2R R76, SRZ ;  /* 0x00000000004c7805 */ /* 0x000fe2000001ff00 */
[----:B------:R-:W-:Y:S06]  /*5da0*/  @P1 BRA `(.L_x_102) ;  /* 0x00000000000c1947 */ /* 0x000fec0003800000 */
[----:B------:R-:W-:Y:S04]  /*5db0*/  SHF.L.U32 R3, R97, 0x1f, RZ ;  /* 0x0000001f61037819 */ /* 0x000fe800000006ff */
[----:B------:R-:W1:Y:S02]  /*5dc0*/  SYNCS.PHASECHK.TRANS64.TRYWAIT P1, [UR48+0xc0], R3 ;  /* 0x0000c003ff0075a7 */ /* 0x000e640008021130 */
[----:B-1----:R-:W-:Y:S05]  /*5dd0*/  @!P1 BRA `(.L_x_103) ;  /* 0x0000004000249947 */ /* 0x002fea0003800000 */
.L_x_102:
[----:B------:R-:W-:Y:S05]  /*5de0*/  BSYNC B0 ;  /* 0x0000000000007941 */ /* 0x000fea0003800000 */
.L_x_101:
[----:B------:R-:W-:Y:S01]  /*5df0*/  ISETP.NE.AND P1, PT, R67, RZ, PT ;  /* 0x000000ff4300720c */ /* 0x000fe20003f25270 */
[----:B------:R-:W-:Y:S11]  /*5e00*/  HFMA2 R65, -RZ, RZ, 0, 5.9604644775390625e-08 ;  /* 0x00000001ff417431 */ /* 0x000ff600000001ff */
[----:B------:R-:W-:Y:S01]  /*5e10*/  @!UPT UIADD3 URZ, UPT, UPT, URZ, URZ, URZ ;  /* 0x000000fffffff290 */ /* 0x000fe2000fffe0ff */
[----:B------:R3:W1:Y:S04]  /*5e20*/  @P1 LDS.128 R56, [R100] ;  /* 0x0000000064381984 */ /* 0x0006680000000c00 */
[----:B------:R3:W1:Y:S04]  /*5e30*/  @P1 LDS.128 R60, [R99+0x10] ;  /* 0x00001000633c1984 */ /* 0x0006680000000c00 */
[----:B------:R3:W1:Y:S04]  /*5e40*/  @P1 LDS.128 R68, [R98+0x20] ;  /* 0x0000200062441984 */ /* 0x0006680000000c00 */
[----:B------:R3:W1:Y:S02]  /*5e50*/  @P1 LDS.128 R76, [R106+0x30] ;  /* 0x000030006a4c1984 */ /* 0x0006640000000c00 */
.L_x_100:
[----:B------:R-:W-:Y:S05]  /*5e60*/  BSYNC B1 ;  /* 0x0000000000017941 */ /* 0x000fea0003800000 */
.L_x_99:
[----:B-1----:R-:W-:Y:S04]  /*5e70*/  SHF.R.U32.HI R2, RZ, 0x15, R48 ;  /* 0x00000015ff027819 */ /* 0x002fe80000011630 */
[----:B------:R-:W-:Y:S01]  /*5e80*/  LOP3.LUT P1, RZ, R2, 0x3, R92, 0x48, !PT ;  /* 0x0000000302ff7812 */ /* 0x000fe2000782485c */
[----:B------:R-:W-:Y:S01]  /*5e90*/  @!UPT UIADD3 URZ, UPT, UPT, URZ, URZ, URZ ;  /* 0x000000fffffff290 */ /* 0x000fe2000fffe0ff */
[----:B----4-:R-:W-:Y:S11]  /*5ea0*/  @P0 BRA `(.L_x_104) ;  /* 0x0000000000080947 */ /* 0x010ff60003800000 */
[----:B------:R-:W1:Y:S02]  /*5eb0*/  SYNCS.PHASECHK.TRANS64.TRYWAIT P0, [R64+URZ+0x130], R0 ;  /* 0x00013000400075a7 */ /* 0x000e6400080011ff */
[----:B-1----:R-:W-:Y:S05]  /*5ec0*/  @!P0 BRA `(.L_x_105) ;  /* 0x0000004000008947 */ /* 0x002fea0003800000 */
.L_x_104:
[----:B------:R-:W-:Y:S05]  /*5ed0*/  @!P1 BRA `(.L_x_106) ;  /* 0x0000000000409947 */ /* 0x000fea0003800000 */
[----:B------:R-:W4:Y:S01]  /*5ee0*/  LDCU.64 UR8, c[0x4][0x70] ;  /* 0x01000e00ff0877ac */ /* 0x000f220008000a00 */
[----:B------:R-:W-:Y:S01]  /*5ef0*/  MOV R3, 0x0 ;  /* 0x0000000000037802 */ /* 0x000fe20000000f00 */
[----:B------:R-:W-:Y:S02]  /*5f00*/  HFMA2 R12, -RZ, RZ, 0, 5.9604644775390625e-08 ;  /* 0x00000001ff0c7431 */ /* 0x000fe400000001ff */
[----:B------:R-:W-:Y:S02]  /*5f10*/  IMAD.MOV.U32 R8, RZ, RZ, 0x192 ;  /* 0x00000192ff087424 */ /* 0x000fe400078e00ff */
[----:B------:R-:W-:Y:S01]  /*5f20*/  IMAD.MOV.U32 R13, RZ, RZ, RZ ;  /* 0x000000ffff0d7224 */ /* 0x000fe200078e00ff */
[----:B------:R-:W5:Y:S01]  /*5f30*/  LDCU.64 UR6, c[0x4][0x78] ;  /* 0x01000f00ff0677ac */ /* 0x000f620008000a00 */
[----:B------:R-:W1:Y:S01]  /*5f40*/  LDC.64 R2, c[0x4][R3] ;  /* 0x0100000003027b82 */ /* 0x000e620000000a00 */
[----:B------:R-:W2:Y:S01]  /*5f50*/  LDCU.64 UR4, c[0x4][0x10] ;  /* 0x01000200ff0477ac */ /* 0x000ea20008000a00 */
[----:B----4-:R-:W-:Y:S01]  /*5f60*/  MOV R5, UR9 ;  /* 0x0000000900057c02 */ /* 0x010fe20008000f00 */
[----:B------:R-:W-:Y:S01]  /*5f70*/  IMAD.U32 R4, RZ, RZ, UR8 ;  /* 0x00000008ff047e24 */ /* 0x000fe2000f8e00ff */
[----:B-----5:R-:W-:Y:S01]  /*5f80*/  MOV R7, UR7 ;  /* 0x0000000700077c02 */ /* 0x020fe20008000f00 */
[----:B------:R-:W-:Y:S01]  /*5f90*/  IMAD.U32 R6, RZ, RZ, UR6 ;  /* 0x00000006ff067e24 */ /* 0x000fe2000f8e00ff */
[----:B--2---:R-:W-:Y:S01]  /*5fa0*/  MOV R11, UR5 ;  /* 0x00000005000b7c02 */ /* 0x004fe20008000f00 */
[----:B------:R-:W-:Y:S02]  /*5fb0*/  IMAD.U32 R10, RZ, RZ, UR4 ;  /* 0x00000004ff0a7e24 */ /* 0x000fe4000f8e00ff */
[----:B------:R-:W-:Y:S07]  /*5fc0*/  LEPC R20, `(.L_x_106) ;  /* 0x000000001014794e */ /* 0x000fee0000000000 */
[----:B-1-3--:R-:W-:Y:S05]  /*5fd0*/  CALL.ABS.NOINC R2 ;  /* 0x0000000002007343 */ /* 0x00afea0003c00000 */
.L_x_106:
[----:B------:R-:W-:Y:S01]  /*5fe0*/  SHF.L.U32 R50, R56, 0x10, RZ ;  /* 0x0000001038327819 */ /* 0x000fe200000006ff */
[----:B------:R-:W-:Y:S05]  /*5ff0*/  WARPSYNC.ALL ;  /* 0x0000000000007948 */ /* 0x000fea0003800000 */
[----:B------:R-:W-:Y:S01]  /*6000*/  R2UR UR4, R48 ;  /* 0x00000000300472ca */ /* 0x000fe200000e0000 */
[----:B------:R-:W-:Y:S01]  /*6010*/  BSSY.RECONVERGENT B0, `(.L_x_107) ;  /* 0x0000088000007945 */ /* 0x000fe20003800200 */
[----:B------:R-:W-:Y:S02]  /*6020*/  LOP3.LUT R51, R56, 0xffff0000, RZ, 0xc0, !PT ;  /* 0xffff000038337812 */ /* 0x000fe400078ec0ff */
[----:B------:R-:W-:Y:S02]  /*6030*/  SHF.L.U32 R52, R57, 0x10, RZ ;  /* 0x0000001039347819 */ /* 0x000fe400000006ff */
[----:B------:R-:W-:Y:S07]  /*6040*/  ISETP.NE.AND P0, PT, R102, RZ, PT ;  /* 0x000000ff6600720c */ /* 0x000fee0003f05270 */
[----:B------:R-:W1:Y:S02]  /*6050*/  LDTM.x32 R4, tmem[UR4] ;  /* 0x00000004000479ee */ /* 0x000e6400082c0000 */
[C---:B-12---:R-:W-:Y:S01]  /*6060*/  FMUL R0, R47.reuse, R4 ;  /* 0x000000042f007220 */ /* 0x046fe20000400000 */
[C---:B------:R-:W-:Y:S01]  /*6070*/  FMUL R2, R47.reuse, R5 ;  /* 0x000000052f027220 */ /* 0x040fe20000400000 */
[C---:B------:R-:W-:Y:S01]  /*6080*/  FMUL R4, R47.reuse, R8 ;  /* 0x000000082f047220 */ /* 0x040fe20000400000 */
[C---:B------:R-:W-:Y:S01]  /*6090*/  FMUL R3, R47.reuse, R6 ;  /* 0x000000062f037220 */ /* 0x040fe20000400000 */
[C---:B------:R-:W-:Y:S01]  /*60a0*/  FMUL R5, R47.reuse, R9 ;  /* 0x000000092f057220 */ /* 0x040fe20000400000 */
[C---:B------:R-:W-:Y:S01]  /*60b0*/  FMUL R8, R47.reuse, R12 ;  /* 0x0000000c2f087220 */ /* 0x040fe20000400000 */
[C---:B------:R-:W-:Y:S01]  /*60c0*/  FMUL R6, R47.reuse, R10 ;  /* 0x0000000a2f067220 */ /* 0x040fe20000400000 */
[C---:B------:R-:W-:Y:S01]  /*60d0*/  FMUL R9, R47.reuse, R13 ;  /* 0x0000000d2f097220 */ /* 0x040fe20000400000 */
[----:B------:R-:W-:Y:S01]  /*60e0*/  FMUL R12, R47, R16 ;  /* 0x000000102f0c7220 */ /* 0x000fe20000400000 */
[----:B------:R-:W-:Y:S01]  /*60f0*/  FFMA R0, R49, R50, R0 ;  /* 0x0000003231007223 */ /* 0x000fe20000000000 */
[C---:B------:R-:W-:Y:S01]  /*6100*/  FMUL R10, R47.reuse, R14 ;  /* 0x0000000e2f0a7220 */ /* 0x040fe20000400000 */
[C---:B------:R-:W-:Y:S01]  /*6110*/  FMUL R13, R47.reuse, R17 ;  /* 0x000000112f0d7220 */ /* 0x040fe20000400000 */
[----:B------:R-:W-:Y:S01]  /*6120*/  FMUL R16, R47, R20 ;  /* 0x000000142f107220 */ /* 0x000fe20000400000 */
[----:B------:R-:W-:Y:S01]  /*6130*/  FFMA R2, R49, R51, R2 ;  /* 0x0000003331027223 */ /* 0x000fe20000000002 */
[C---:B------:R-:W-:Y:S01]  /*6140*/  FMUL R14, R47.reuse, R18 ;  /* 0x000000122f0e7220 */ /* 0x040fe20000400000 */
        /* <DEDUP_REMOVED lines=8> */
[----:B------:R-:W-:Y:S01]  /*61d0*/  LOP3.LUT R32, R57, 0xffff0000, RZ, 0xc0, !PT ;  /* 0xffff000039207812 */ /* 0x000fe200078ec0ff */
[C---:B------:R-:W-:Y:S01]  /*61e0*/  FMUL R26, R47.reuse, R30 ;  /* 0x0000001e2f1a7220 */ /* 0x040fe20000400000 */
[----:B------:R-:W-:Y:S01]  /*61f0*/  FMUL R29, R47, R33 ;  /* 0x000000212f1d7220 */ /* 0x000fe20000400000 */
[----:B------:R-:W-:Y:S01]  /*6200*/  SHF.L.U32 R33, R58, 0x10, RZ ;  /* 0x000000103a217819 */ /* 0x000fe200000006ff */
[----:B------:R-:W-:Y:S01]  /*6210*/  FFMA R3, R49, R52, R3 ;  /* 0x0000003431037223 */ /* 0x000fe20000000003 */
[----:B------:R-:W-:Y:S01]  /*6220*/  F2FP.BF16.F32.PACK_AB R52, R2, R0 ;  /* 0x000000000234723e */ /* 0x000fe200000010ff */
[----:B------:R-:W-:Y:S01]  /*6230*/  FMUL R7, R47, R7 ;  /* 0x000000072f077220 */ /* 0x000fe20000400000 */
[----:B------:R-:W-:Y:S01]  /*6240*/  SHF.L.U32 R0, R59, 0x10, RZ ;  /* 0x000000103b007819 */ /* 0x000fe200000006ff */
[----:B------:R-:W-:Y:S01]  /*6250*/  FMUL R30, R47, R34 ;  /* 0x000000222f1e7220 */ /* 0x000fe20000400000 */
[----:B------:R-:W-:Y:S01]  /*6260*/  LOP3.LUT R34, R58, 0xffff0000, RZ, 0xc0, !PT ;  /* 0xffff00003a227812 */ /* 0x000fe200078ec0ff */
[----:B------:R-:W-:Y:S01]  /*6270*/  FFMA R7, R49, R32, R7 ;  /* 0x0000002031077223 */ /* 0x000fe20000000007 */
[----:B------:R-:W-:Y:S01]  /*6280*/  LOP3.LUT R2, R59, 0xffff0000, RZ, 0xc0, !PT ;  /* 0xffff00003b027812 */ /* 0x000fe200078ec0ff */
[----:B------:R-:W-:Y:S01]  /*6290*/  FFMA R4, R49, R33, R4 ;  /* 0x0000002131047223 */ /* 0x000fe20000000004 */
[----:B------:R-:W-:Y:S01]  /*62a0*/  FMUL R11, R47, R11 ;  /* 0x0000000b2f0b7220 */ /* 0x000fe20000400000 */
[----:B------:R-:W-:Y:S01]  /*62b0*/  FFMA R5, R49, R34, R5 ;  /* 0x0000002231057223 */ /* 0x000fe20000000005 */
[----:B------:R-:W-:Y:S01]  /*62c0*/  F2FP.BF16.F32.PACK_AB R53, R7, R3 ;  /* 0x000000030735723e */ /* 0x000fe200000010ff */
[C---:B------:R-:W-:Y:S01]  /*62d0*/  FFMA R6, R49.reuse, R0, R6 ;  /* 0x0000000031067223 */ /* 0x040fe20000000006 */
[C---:B------:R-:W-:Y:S01]  /*62e0*/  SHF.L.U32 R0, R60.reuse, 0x10, RZ ;  /* 0x000000103c007819 */ /* 0x040fe200000006ff */
[----:B------:R-:W-:Y:S01]  /*62f0*/  FFMA R11, R49, R2, R11 ;  /* 0x00000002310b7223 */ /* 0x000fe2000000000b */
[----:B------:R-:W-:Y:S01]  /*6300*/  LOP3.LUT R2, R60, 0xffff0000, RZ, 0xc0, !PT ;  /* 0xffff00003c027812 */ /* 0x000fe200078ec0ff */
[----:B------:R-:W-:Y:S01]  /*6310*/  FMUL R15, R47, R15 ;  /* 0x0000000f2f0f7220 */ /* 0x000fe20000400000 */
[----:B------:R-:W-:Y:S01]  /*6320*/  SHF.L.U32 R3, R61, 0x10, RZ ;  /* 0x000000103d037819 */ /* 0x000fe200000006ff */
[----:B------:R-:W-:Y:S01]  /*6330*/  FFMA R8, R49, R0, R8 ;  /* 0x0000000031087223 */ /* 0x000fe20000000008 */
[----:B------:R-:W-:Y:S01]  /*6340*/  LOP3.LUT R0, R61, 0xffff0000, RZ, 0xc0, !PT ;  /* 0xffff00003d007812 */ /* 0x000fe200078ec0ff */
[C---:B------:R-:W-:Y:S01]  /*6350*/  FFMA R9, R49.reuse, R2, R9 ;  /* 0x0000000231097223 */ /* 0x040fe20000000009 */
[C---:B------:R-:W-:Y:S01]  /*6360*/  SHF.L.U32 R2, R62.reuse, 0x10, RZ ;  /* 0x000000103e027819 */ /* 0x040fe200000006ff */
[----:B------:R-:W-:Y:S01]  /*6370*/  FFMA R10, R49, R3, R10 ;  /* 0x00000003310a7223 */ /* 0x000fe2000000000a */
[----:B------:R-:W-:Y:S01]  /*6380*/  SHF.L.U32 R3, R63, 0x10, RZ ;  /* 0x000000103f037819 */ /* 0x000fe200000006ff */
[C---:B------:R-:W-:Y:S01]  /*6390*/  FFMA R15, R49.reuse, R0, R15 ;  /* 0x00000000310f7223 */ /* 0x040fe2000000000f */
[----:B------:R-:W-:Y:S01]  /*63a0*/  LOP3.LUT R0, R62, 0xffff0000, RZ, 0xc0, !PT ;  /* 0xffff00003e007812 */ /* 0x000fe200078ec0ff */
[----:B------:R-:W-:Y:S01]  /*63b0*/  FFMA R12, R49, R2, R12 ;  /* 0x00000002310c7223 */ /* 0x000fe2000000000c */
[C---:B------:R-:W-:Y:S01]  /*63c0*/  SHF.L.U32 R2, R68.reuse, 0x10, RZ ;  /* 0x0000001044027819 */ /* 0x040fe200000006ff */
[----:B------:R-:W-:Y:S01]  /*63d0*/  FMUL R19, R47, R19 ;  /* 0x000000132f137220 */ /* 0x000fe20000400000 */
[----:B------:R-:W-:Y:S01]  /*63e0*/  F2FP.BF16.F32.PACK_AB R54, R5, R4 ;  /* 0x000000040536723e */ /* 0x000fe200000010ff */
[----:B------:R-:W-:Y:S01]  /*63f0*/  FFMA R13, R49, R0, R13 ;  /* 0x00000000310d7223 */ /* 0x000fe2000000000d */
[----:B------:R-:W-:Y:S01]  /*6400*/  LOP3.LUT R0, R63, 0xffff0000, RZ, 0xc0, !PT ;  /* 0xffff00003f007812 */ /* 0x000fe200078ec0ff */
[----:B------:R-:W-:Y:S01]  /*6410*/  FFMA R14, R49, R3, R14 ;  /* 0x00000003310e7223 */ /* 0x000fe2000000000e */
[----:B------:R-:W-:Y:S01]  /*6420*/  LOP3.LUT R3, R68, 0xffff0000, RZ, 0xc0, !PT ;  /* 0xffff000044037812 */ /* 0x000fe200078ec0ff */
[----:B------:R-:W-:Y:S01]  /*6430*/  FMUL R23, R47, R23 ;  /* 0x000000172f177220 */ /* 0x000fe20000400000 */
[----:B------:R-:W-:Y:S01]  /*6440*/  F2FP.BF16.F32.PACK_AB R55, R11, R6 ;  /* 0x000000060b37723e */ /* 0x000fe200000010ff */
[----:B------:R-:W-:Y:S01]  /*6450*/  FFMA R19, R49, R0, R19 ;  /* 0x0000000031137223 */ /* 0x000fe20000000013 */
[----:B------:R-:W-:Y:S01]  /*6460*/  SHF.L.U32 R0, R69, 0x10, RZ ;  /* 0x0000001045007819 */ /* 0x000fe200000006ff */
[----:B------:R-:W-:Y:S01]  /*6470*/  FFMA R16, R49, R2, R16 ;  /* 0x0000000231107223 */ /* 0x000fe20000000010 */
[----:B------:R-:W-:Y:S01]  /*6480*/  LOP3.LUT R2, R69, 0xffff0000, RZ, 0xc0, !PT ;  /* 0xffff000045027812 */ /* 0x000fe200078ec0ff */
[----:B------:R-:W-:Y:S01]  /*6490*/  FFMA R17, R49, R3, R17 ;  /* 0x0000000331117223 */ /* 0x000fe20000000011 */
[----:B------:R-:W-:Y:S01]  /*64a0*/  SHF.L.U32 R3, R71, 0x10, RZ ;  /* 0x0000001047037819 */ /* 0x000fe200000006ff */
[----:B------:R-:W-:Y:S01]  /*64b0*/  FFMA R18, R49, R0, R18 ;  /* 0x0000000031127223 */ /* 0x000fe20000000012 */
[C---:B------:R-:W-:Y:S01]  /*64c0*/  SHF.L.U32 R0, R70.reuse, 0x10, RZ ;  /* 0x0000001046007819 */ /* 0x040fe200000006ff */
[----:B------:R1:W-:Y:S01]  /*64d0*/  STS.128 [R100], R52 ;  /* 0x0000003464007388 */ /* 0x0003e20000000c00 */
[----:B------:R-:W-:Y:S01]  /*64e0*/  F2FP.BF16.F32.PACK_AB R8, R9, R8 ;  /* 0x000000080908723e */ /* 0x000fe200000010ff */
[C---:B------:R-:W-:Y:S01]  /*64f0*/  FFMA R23, R49.reuse, R2, R23 ;  /* 0x0000000231177223 */ /* 0x040fe20000000017 */
[----:B------:R-:W-:Y:S01]  /*6500*/  LOP3.LUT R2, R70, 0xffff0000, RZ, 0xc0, !PT ;  /* 0xffff000046027812 */ /* 0x000fe200078ec0ff */
[----:B------:R-:W-:Y:S01]  /*6510*/  FFMA R20, R49, R0, R20 ;  /* 0x0000000031147223 */ /* 0x000fe20000000014 */
[----:B------:R-:W-:Y:S01]  /*6520*/  LOP3.LUT R0, R71, 0xffff0000, RZ, 0xc0, !PT ;  /* 0xffff000047007812 */ /* 0x000fe200078ec0ff */
[----:B------:R-:W-:Y:S01]  /*6530*/  FMUL R27, R47, R27 ;  /* 0x0000001b2f1b7220 */ /* 0x000fe20000400000 */
[----:B------:R-:W-:Y:S01]  /*6540*/  F2FP.BF16.F32.PACK_AB R9, R15, R10 ;  /* 0x0000000a0f09723e */ /* 0x000fe200000010ff */
[C---:B------:R-:W-:Y:S01]  /*6550*/  FFMA R21, R49.reuse, R2, R21 ;  /* 0x0000000231157223 */ /* 0x040fe20000000015 */
[C---:B------:R-:W-:Y:S01]  /*6560*/  FFMA R22, R49.reuse, R3, R22 ;  /* 0x0000000331167223 */ /* 0x040fe20000000016 */
[----:B------:R-:W-:Y:S01]  /*6570*/  FFMA R27, R49, R0, R27 ;  /* 0x00000000311b7223 */ /* 0x000fe2000000001b */
[C---:B------:R-:W-:Y:S01]  /*6580*/  SHF.L.U32 R2, R76.reuse, 0x10, RZ ;  /* 0x000000104c027819 */ /* 0x040fe200000006ff */
[C---:B------:R-:W-:Y:S01]  /*6590*/  FMUL R31, R47.reuse, R31 ;  /* 0x0000001f2f1f7220 */ /* 0x040fe20000400000 */
[----:B------:R-:W-:Y:S01]  /*65a0*/  LOP3.LUT R0, R76, 0xffff0000, RZ, 0xc0, !PT ;  /* 0xffff00004c007812 */ /* 0x000fe200078ec0ff */
[----:B------:R-:W-:Y:S01]  /*65b0*/  FMUL R35, R47, R35 ;  /* 0x000000232f237220 */ /* 0x000fe20000400000 */
[----:B------:R-:W-:Y:S01]  /*65c0*/  SHF.L.U32 R3, R77, 0x10, RZ ;  /* 0x000000104d037819 */ /* 0x000fe200000006ff */
[----:B------:R-:W-:Y:S01]  /*65d0*/  FFMA R24, R49, R2, R24 ;  /* 0x0000000231187223 */ /* 0x000fe20000000018 */
[----:B------:R-:W-:Y:S01]  /*65e0*/  F2FP.BF16.F32.PACK_AB R10, R13, R12 ;  /* 0x0000000c0d0a723e */ /* 0x000fe200000010ff */
[----:B------:R-:W-:Y:S01]  /*65f0*/  FFMA R25, R49, R0, R25 ;  /* 0x0000000031197223 */ /* 0x000fe20000000019 */
[----:B------:R-:W-:Y:S01]  /*6600*/  F2FP.BF16.F32.PACK_AB R11, R19, R14 ;  /* 0x0000000e130b723e */ /* 0x000fe200000010ff */
[----:B------:R-:W-:Y:S01]  /*6610*/  FFMA R26, R49, R3, R26 ;  /* 0x00000003311a7223 */ /* 0x000fe2000000001a */
[----:B------:R-:W-:Y:S02]  /*6620*/  LOP3.LUT R0, R77, 0xffff0000, RZ, 0xc0, !PT ;  /* 0xffff00004d007812 */ /* 0x000fe400078ec0ff */
[C---:B------:R-:W-:Y:S01]  /*6630*/  SHF.L.U32 R2, R78.reuse, 0x10, RZ ;  /* 0x000000104e027819 */ /* 0x040fe200000006ff */
[----:B------:R1:W-:Y:S01]  /*6640*/  STS.128 [R99+0x10], R8 ;  /* 0x0000100863007388 */ /* 0x0003e20000000c00 */
[----:B------:R-:W-:Y:S01]  /*6650*/  LOP3.LUT R3, R78, 0xffff0000, RZ, 0xc0, !PT ;  /* 0xffff00004e037812 */ /* 0x000fe200078ec0ff */
[----:B------:R-:W-:Y:S01]  /*6660*/  FFMA R31, R49, R0, R31 ;  /* 0x00000000311f7223 */ /* 0x000fe2000000001f */
[----:B------:R-:W-:Y:S01]  /*6670*/  SHF.L.U32 R4, R79, 0x10, RZ ;  /* 0x000000104f047819 */ /* 0x000fe200000006ff */
[----:B------:R-:W-:Y:S01]  /*6680*/  FFMA R28, R49, R2, R28 ;  /* 0x00000002311c7223 */ /* 0x000fe2000000001c */
[----:B------:R-:W-:Y:S01]  /*6690*/  F2FP.BF16.F32.PACK_AB R16, R17, R16 ;  /* 0x000000101110723e */ /* 0x000fe200000010ff */
[----:B------:R-:W-:Y:S01]  /*66a0*/  FFMA R29, R49, R3, R29 ;  /* 0x00000003311d7223 */ /* 0x000fe2000000001d */
[----:B------:R-:W-:Y:S01]  /*66b0*/  LOP3.LUT R5, R79, 0xffff0000, RZ, 0xc0, !PT ;  /* 0xffff00004f057812 */ /* 0x000fe200078ec0ff */
[----:B------:R-:W-:Y:S01]  /*66c0*/  FFMA R30, R49, R4, R30 ;  /* 0x00000004311e7223 */ /* 0x000fe2000000001e */
[----:B------:R-:W-:Y:S02]  /*66d0*/  F2FP.BF16.F32.PACK_AB R17, R23, R18 ;  /* 0x000000121711723e */ /* 0x000fe400000010ff */
[----:B------:R-:W-:Y:S01]  /*66e0*/  F2FP.BF16.F32.PACK_AB R18, R21, R20 ;  /* 0x000000141512723e */ /* 0x000fe200000010ff */
[----:B------:R-:W-:Y:S01]  /*66f0*/  FFMA R35, R49, R5, R35 ;  /* 0x0000000531237223 */ /* 0x000fe20000000023 */
[----:B------:R-:W-:Y:S02]  /*6700*/  F2FP.BF16.F32.PACK_AB R19, R27, R22 ;  /* 0x000000161b13723e */ /* 0x000fe400000010ff */
[----:B------:R-:W-:Y:S02]  /*6710*/  F2FP.BF16.F32.PACK_AB R24, R25, R24 ;  /* 0x000000181918723e */ /* 0x000fe400000010ff */
[----:B------:R-:W-:Y:S01]  /*6720*/  F2FP.BF16.F32.PACK_AB R25, R31, R26 ;  /* 0x0000001a1f19723e */ /* 0x000fe200000010ff */
[----:B------:R1:W-:Y:S01]  /*6730*/  STS.128 [R98+0x20], R16 ;  /* 0x0000201062007388 */ /* 0x0003e20000000c00 */
[----:B------:R-:W-:Y:S02]  /*6740*/  F2FP.BF16.F32.PACK_AB R26, R29, R28 ;  /* 0x0000001c1d1a723e */ /* 0x000fe400000010ff */
[----:B------:R-:W-:Y:S05]  /*6750*/  F2FP.BF16.F32.PACK_AB R27, R35, R30 ;  /* 0x0000001e231b723e */ /* 0x000fea00000010ff */
[----:B------:R1:W-:Y:S01]  /*6760*/  STS.128 [R106+0x30], R24 ;  /* 0x000030186a007388 */ /* 0x0003e20000000c00 */
[----:B------:R-:W-:Y:S01]  /*6770*/  @!PT LDS RZ, [RZ] ;  /* 0x00000000fffff984 */ /* 0x000fe20000000800 */
[----:B------:R-:W-:Y:S01]  /*6780*/  @!PT LDS RZ, [RZ] ;  /* 0x00000000fffff984 */ /* 0x000fe20000000800 */
[----:B------:R-:W-:Y:S01]  /*6790*/  @!PT LDS RZ, [RZ] ;  /* 0x00000000fffff984 */ /* 0x000fe20000000800 */
[----:B------:R-:W-:Y:S01]  /*67a0*/  @!PT LDS RZ, [RZ] ;  /* 0x00000000fffff984 */ /* 0x000fe20000000800 */
[----:B------:R2:W-:Y:S07]  /*67b0*/  MEMBAR.ALL.CTA ;  /* 0x0000000000007992 */ /* 0x0005ee0000008000 */
[----:B--2---:R-:W2:Y:S02]  /*67c0*/  FENCE.VIEW.ASYNC.S ;  /* 0x00000000000073c6 */ /* 0x004ea40000000000 */
[----:B--2---:R-:W-:Y:S06]  /*67d0*/  BAR.SYNC.DEFER_BLOCKING 0x1, 0x80 ;  /* 0x0042000000007b1d */ /* 0x004fec0000010000 */
[----:B------:R-:W-:Y:S05]  /*67e0*/  @P0 BRA `(.L_x_108) ;  /* 0x0000000000280947 */ /* 0x000fea0003800000 */
[----:B------:R-:W-:Y:S02]  /*67f0*/  UIADD3 UR4, UPT, UPT, UR48, 0x200, URZ ;  /* 0x0000020030047890 */ /* 0x000fe4000fffe0ff */
[----:B------:R-:W-:Y:S01]  /*6800*/  UIADD3 UR6, UP0, UPT, UR52, 0x680, URZ ;  /* 0x0000068034067890 */ /* 0x000fe2000ff1e0ff */
[----:B------:R-:W-:Y:S03]  /*6810*/  UMOV UR43, UR36 ;  /* 0x00000024002b7c82 */ /* 0x000fe60008000000 */
[----:B------:R-:W-:Y:S01]  /*6820*/  MOV R93, UR4 ;  /* 0x00000004005d7c02 */ /* 0x000fe20008000f00 */
[----:B------:R-:W-:Y:S03]  /*6830*/  UIADD3.X UR7, UPT, UPT, URZ, UR53, URZ, UP0, !UPT ;  /* 0x00000035ff077290 */ /* 0x000fe600087fe4ff */
[----:B------:R-:W-:Y:S11]  /*6840*/  R2UR UR40, R93 ;  /* 0x000000005d2872ca */ /* 0x000ff600000e0000 */
[----:B------:R-:W-:Y:S02]  /*6850*/  @!UPT UIADD3 URZ, UPT, UPT, URZ, URZ, URZ ;  /* 0x000000fffffff290 */ /* 0x000fe4000fffe0ff */
[----:B------:R2:W-:Y:S01]  /*6860*/  UTMASTG.3D [UR40], [UR6] ;  /* 0x00000028060073b5 */ /* 0x0005e20008010000 */
[----:B------:R0:W-:Y:S01]  /*6870*/  UTMACMDFLUSH ;  /* 0x00000000000079b7 */ /* 0x0001e20000000000 */
[----:B--2---:R-:W-:Y:S04]  /*6880*/  DEPBAR.LE SB0, 0x1 ;  /* 0x000080400000791a */ /* 0x004fe80000000000 */
.L_x_108:
[----:B------:R-:W-:Y:S05]  /*6890*/  BSYNC.RECONVERGENT B0 ;  /* 0x0000000000007941 */ /* 0x000fea0003800200 */
.L_x_107:
[----:B------:R-:W-:Y:S01]  /*68a0*/  BAR.SYNC.DEFER_BLOCKING 0x1, 0x80 ;  /* 0x0042000000007b1d */ /* 0x000fe20000010000 */
[----:B------:R-:W-:Y:S01]  /*68b0*/  ISETP.NE.AND P1, PT, R107, RZ, PT ;  /* 0x000000ff6b00720c */ /* 0x000fe20003f25270 */
[----:B------:R-:W-:Y:S01]  /*68c0*/  UISETP.NE.AND UP0, UPT, UR49, URZ, UPT ;  /* 0x000000ff3100728c */ /* 0x000fe2000bf05270 */
[----:B------:R-:W-:Y:S11]  /*68d0*/  LEA R2, R65, UR48, 0x3 ;  /* 0x0000003041027c11 */ /* 0x000ff6000f8e18ff */
[----:B------:R-:W-:Y:S01]  /*68e0*/  @P1 SHF.L.U32 R3, R97, 0x1f, RZ ;  /* 0x0000001f61031819 */ /* 0x000fe200000006ff */
[----:B------:R-:W-:Y:S06]  /*68f0*/  BRA.U !UP0, `(.L_x_109) ;  /* 0x0000000108247547 */ /* 0x000fec000b800000 */
[----:B------:R-:W-:Y:S01]  /*6900*/  IMAD.U32 R4, RZ, RZ, UR51 ;  /* 0x00000033ff047e24 */ /* 0x000fe2000f8e00ff */
[----:B------:R-:W-:Y:S01]  /*6910*/  MOV R0, UR37 ;  /* 0x0000002500007c02 */ /* 0x000fe20008000f00 */
[----:B------:R-:W-:Y:S03]  /*6920*/  UIADD3 UR51, UPT, UPT, UR51, 0x1, URZ ;  /* 0x0000000133337890 */ /* 0x000fe6000fffe0ff */
[----:B------:R-:W-:Y:S01]  /*6930*/  @P1 LEA R4, R4, UR48, 0x3 ;  /* 0x0000003004041c11 */ /* 0x000fe2000f8e18ff */
[----:B------:R-:W-:Y:S04]  /*6940*/  UISETP.NE.AND UP0, UPT, UR51, 0x4, UPT ;  /* 0x000000043300788c */ /* 0x000fe8000bf05270 */
[----:B------:R-:W-:Y:S01]  /*6950*/  @P1 VIADD R4, R4, 0xe0 ;  /* 0x000000e004041836 */ /* 0x000fe20000000000 */
[----:B------:R-:W-:Y:S04]  /*6960*/  USEL UR51, UR51, URZ, UP0 ;  /* 0x000000ff33337287 */ /* 0x000fe80008000000 */
[----:B------:R-:W-:Y:S04]  /*6970*/  @P1 PRMT R0, R0, 0x654, R4 ;  /* 0x0000065400001816 */ /* 0x000fe80000000004 */
[----:B------:R2:W-:Y:S04]  /*6980*/  @P1 SYNCS.ARRIVE.TRANS64.RED.A1T0 RZ, [R0+URZ], RZ ;  /* 0x000000ff00ff19a7 */ /* 0x0005e800081004ff */
.L_x_109:
[----:B------:R-:W4:Y:S01]  /*6990*/  @P1 SYNCS.PHASECHK.TRANS64.TRYWAIT P0, [R2+URZ+0xc0], R3 ;  /* 0x0000c003020015a7 */ /* 0x000f2200080011ff */
[----:B------:R-:W-:Y:S01]  /*69a0*/  BSSY B1, `(.L_x_110) ;  /* 0x0000016000017945 */ /* 0x000fe20003800000 */
[----:B----4-:R-:W-:Y:S03]  /*69b0*/  @P1 SEL R66, RZ, 0x1, !P0 ;  /* 0x00000001ff421807 */ /* 0x010fe60004000000 */
[----:B------:R-:W-:Y:S05]  /*69c0*/  @!P1 BRA `(.L_x_111) ;  /* 0x00000000004c9947 */ /* 0x000fea0003800000 */
[----:B------:R-:W-:Y:S01]  /*69d0*/  ISETP.NE.AND P0, PT, R66, RZ, PT ;  /* 0x000000ff4200720c */ /* 0x000fe20003f05270 */
[----:B------:R-:W-:Y:S01]  /*69e0*/  BSSY B0, `(.L_x_112) ;  /* 0x000000b000007945 */ /* 0x000fe20003800000 */
[----:B------:R-:W-:Y:S11]  /*69f0*/  ISETP.NE.AND P1, PT, R67, RZ, PT ;  /* 0x000000ff4300720c */ /* 0x000ff60003f25270 */
[----:B------:R-:W-:Y:S02]  /*6a00*/  @!UPT UIADD3 URZ, UPT, UPT, URZ, URZ, URZ ;  /* 0x000000fffffff290 */ /* 0x000fe4000fffe0ff */
[C---:B------:R-:W-:Y:S01]  /*6a10*/  @P1 IMAD R6, R65.reuse, 0x2000, R100 ;  /* 0x0000200041061824 */ /* 0x040fe200078e0264 */
[C---:B------:R-:W-:Y:S01]  /*6a20*/  @P1 LEA R4, R65.reuse, R98, 0xd ;  /* 0x0000006241041211 */ /* 0x040fe200078e68ff */
[C---:B------:R-:W-:Y:S02]  /*6a30*/  @P1 IMAD R5, R65.reuse, 0x2000, R99 ;  /* 0x0000200041051824 */ /* 0x040fe400078e0263 */
[----:B------:R-:W-:Y:S01]  /*6a40*/  @P1 IMAD R3, R65, 0x2000, R106 ;  /* 0x0000200041031824 */ /* 0x000fe200078e026a */
[----:B------:R-:W-:Y:S06]  /*6a50*/  @P0 BRA `(.L_x_113) ;  /* 0x00000000000c0947 */ /* 0x000fec0003800000 */
[----:B--2---:R-:W-:Y:S04]  /*6a60*/  SHF.L.U32 R0, R97, 0x1f, RZ ;  /* 0x0000001f61007819 */ /* 0x004fe800000006ff */
[----:B------:R-:W2:Y:S02]  /*6a70*/  SYNCS.PHASECHK.TRANS64.TRYWAIT P0, [R2+URZ+0xc0], R0 ;  /* 0x0000c000020075a7 */ /* 0x000ea400080011ff */
[----:B--2---:R-:W-:Y:S05]  /*6a80*/  @!P0 BRA `(.L_x_114) ;  /* 0x0000003400248947 */ /* 0x004fea0003800000 */
.L_x_113:
[----:B------:R-:W-:Y:S05]  /*6a90*/  BSYNC B0 ;  /* 0x0000000000007941 */ /* 0x000fea0003800000 */
.L_x_112:
[----:B------:R-:W-:Y:S02]  /*6aa0*/  ISETP.NE.AND P0, PT, R67, RZ, PT ;  /* 0x000000ff4300720c */ /* 0x000fe40003f05270 */
[----:B------:R-:W-:Y:S11]  /*6ab0*/  IADD3 R65, PT, PT, R65, 0x1, RZ ;  /* 0x0000000141417810 */ /* 0x000ff60007ffe0ff */
[----:B------:R4:W1:Y:S04]  /*6ac0*/  @P0 LDS.128 R56, [R6] ;  /* 0x0000000006380984 */ /* 0x0008680000000c00 */
[----:B------:R4:W1:Y:S04]  /*6ad0*/  @P0 LDS.128 R60, [R5+0x10] ;  /* 0x00001000053c0984 */ /* 0x0008680000000c00 */
[----:B------:R4:W1:Y:S04]  /*6ae0*/  @P0 LDS.128 R68, [R4+0x20] ;  /* 0x0000200004440984 */ /* 0x0008680000000c00 */
[----:B------:R4:W1:Y:S02]  /*6af0*/  @P0 LDS.128 R76, [R3+0x30] ;  /* 0x00003000034c0984 */ /* 0x0008640000000c00 */
.L_x_111:
[----:B------:R-:W-:Y:S05]  /*6b00*/  BSYNC B1 ;  /* 0x0000000000017941 */ /* 0x000fea0003800000 */
.L_x_110:
[----:B--2---:R-:W-:Y:S05]  /*6b10*/  VIADD R0, R48, 0x20 ;  /* 0x0000002030007836 */ /* 0x004fea0000000000 */
[----:B------:R-:W-:Y:S04]  /*6b20*/  SHF.R.U32.HI R0, RZ, 0x15, R0 ;  /* 0x00000015ff007819 */ /* 0x000fe80000011600 */
[----:B------:R-:W-:Y:S11]  /*6b30*/  LOP3.LUT P0, RZ, R0, 0x3, R92, 0x48, !PT ;  /* 0x0000000300ff7812 */ /* 0x000ff6000780485c */
[----:B------:R-:W-:Y:S02]  /*6b40*/  @!UPT UIADD3 URZ, UPT, UPT, URZ, URZ, URZ ;  /* 0x000000fffffff290 */ /* 0x000fe4000fffe0ff */
[----:B------:R-:W-:Y:S05]  /*6b50*/  @!P0 BRA `(.L_x_115) ;  /* 0x0000000000408947 */ /* 0x000fea0003800000 */
[----:B------:R-:W2:Y:S01]  /*6b60*/  LDCU.64 UR8, c[0x4][0x70] ;  /* 0x01000e00ff0877ac */ /* 0x000ea20008000a00 */
[----:B----4-:R-:W-:Y:S01]  /*6b70*/  MOV R3, 0x0 ;  /* 0x0000000000037802 */ /* 0x010fe20000000f00 */
[----:B------:R-:W-:Y:S02]  /*6b80*/  HFMA2 R12, -RZ, RZ, 0, 5.9604644775390625e-08 ;  /* 0x00000001ff0c7431 */ /* 0x000fe400000001ff */
[----:B-1----:R-:W-:Y:S02]  /*6b90*/  IMAD.MOV.U32 R8, RZ, RZ, 0x192 ;  /* 0x00000192ff087424 */ /* 0x002fe400078e00ff */
[----:B------:R-:W-:Y:S01]  /*6ba0*/  IMAD.MOV.U32 R13, RZ, RZ, RZ ;  /* 0x000000ffff0d7224 */ /* 0x000fe200078e00ff */
[----:B------:R-:W1:Y:S01]  /*6bb0*/  LDCU.64 UR6, c[0x4][0x78] ;  /* 0x01000f00ff0677ac */ /* 0x000e620008000a00 */
[----:B------:R-:W4:Y:S01]  /*6bc0*/  LDC.64 R2, c[0x4][R3] ;  /* 0x0100000003027b82 */ /* 0x000f220000000a00 */
[----:B------:R-:W5:Y:S01]  /*6bd0*/  LDCU.64 UR4, c[0x4][0x10] ;  /* 0x01000200ff0477ac */ /* 0x000f620008000a00 */
[----:B--2---:R-:W-:Y:S01]  /*6be0*/  MOV R5, UR9 ;  /* 0x0000000900057c02 */ /* 0x004fe20008000f00 */
[----:B------:R-:W-:Y:S01]  /*6bf0*/  IMAD.U32 R4, RZ, RZ, UR8 ;  /* 0x00000008ff047e24 */ /* 0x000fe2000f8e00ff */
[----:B-1----:R-:W-:Y:S01]  /*6c00*/  MOV R7, UR7 ;  /* 0x0000000700077c02 */ /* 0x002fe20008000f00 */
[----:B------:R-:W-:Y:S01]  /*6c10*/  IMAD.U32 R6, RZ, RZ, UR6 ;  /* 0x00000006ff067e24 */ /* 0x000fe2000f8e00ff */
[----:B-----5:R-:W-:Y:S01]  /*6c20*/  MOV R11, UR5 ;  /* 0x00000005000b7c02 */ /* 0x020fe20008000f00 */
[----:B------:R-:W-:Y:S02]  /*6c30*/  IMAD.U32 R10, RZ, RZ, UR4 ;  /* 0x00000004ff0a7e24 */ /* 0x000fe4000f8e00ff */
[----:B------:R-:W-:Y:S07]  /*6c40*/  LEPC R20, `(.L_x_115) ;  /* 0x000000001014794e */ /* 0x000fee0000000000 */
[----:B---34-:R-:W-:Y:S05]  /*6c50*/  CALL.ABS.NOINC R2 ;  /* 0x0000000002007343 */ /* 0x018fea0003c00000 */
.L_x_115:
[----:B------:R-:W-:Y:S01]  /*6c60*/  ISETP.NE.AND P6, PT, R107, RZ, PT ;  /* 0x000000ff6b00720c */ /* 0x000fe20003fc5270 */
[----:B------:R-:W-:Y:S05]  /*6c70*/  WARPSYNC.ALL ;  /* 0x0000000000007948 */ /* 0x000fea0003800000 */
[----:B------:R-:W-:Y:S01]  /*6c80*/  R2UR UR4, R48 ;  /* 0x00000000300472ca */ /* 0x000fe200000e0000 */
[----:B------:R-:W-:Y:S01]  /*6c90*/  BSSY.RECONVERGENT B0, `(.L_x_116) ;  /* 0x000008f000007945 */ /* 0x000fe20003800200 */
[----:B------:R-:W-:Y:S02]  /*6ca0*/  MOV R50, UR51 ;  /* 0x0000003300327c02 */ /* 0x000fe40008000f00 */
[----:B-1--4-:R-:W-:Y:S02]  /*6cb0*/  SHF.L.U32 R3, R56, 0x10, RZ ;  /* 0x0000001038037819 */ /* 0x012fe400000006ff */
[----:B------:R-:W-:Y:S02]  /*6cc0*/  MOV R72, UR37 ;  /* 0x0000002500487c02 */ /* 0x000fe40008000f00 */
[----:B------:R-:W-:Y:S02]  /*6cd0*/  @P6 LEA R50, R50, UR48, 0x3 ;  /* 0x0000003032326c11 */ /* 0x000fe4000f8e18ff */
[C---:B------:R-:W-:Y:S02]  /*6ce0*/  LOP3.LUT R51, R57.reuse, 0xffff0000, RZ, 0xc0, !PT ;  /* 0xffff000039337812 */ /* 0x040fe400078ec0ff */
[----:B------:R-:W-:Y:S01]  /*6cf0*/  @P6 IADD3 R50, PT, PT, R50, 0xe0, RZ ;  /* 0x000000e032326810 */ /* 0x000fe20007ffe0ff */
[----:B------:R-:W1:Y:S01]  /*6d00*/  LDTM.x32 R4, tmem[UR4+0x20] ;  /* 0x00002004000479ee */ /* 0x000e6200082c0000 */
[----:B------:R-:W-:Y:S02]  /*6d10*/  ISETP.NE.AND P0, PT, R102, RZ, PT ;  /* 0x000000ff6600720c */ /* 0x000fe40003f05270 */
[----:B------:R-:W-:Y:S02]  /*6d20*/  @P6 PRMT R72, R72, 0x654, R50 ;  /* 0x0000065448486816 */ /* 0x000fe40000000032 */
[----:B------:R-:W-:Y:S01]  /*6d30*/  SHF.L.U32 R50, R57, 0x10, RZ ;  /* 0x0000001039327819 */ /* 0x000fe200000006ff */
[C---:B-1----:R-:W-:Y:S01]  /*6d40*/  FMUL R0, R47.reuse, R4 ;  /* 0x000000042f007220 */ /* 0x042fe20000400000 */
[----:B------:R-:W-:Y:S01]  /*6d50*/  LOP3.LUT R4, R56, 0xffff0000, RZ, 0xc0, !PT ;  /* 0xffff000038047812 */ /* 0x000fe200078ec0ff */
[C---:B------:R-:W-:Y:S01]  /*6d60*/  FMUL R2, R47.reuse, R5 ;  /* 0x000000052f027220 */ /* 0x040fe20000400000 */
[----:B------:R-:W-:Y:S01]  /*6d70*/  FMUL R7, R47, R7 ;  /* 0x000000072f077220 */ /* 0x000fe20000400000 */
[----:B------:R-:W-:Y:S01]  /*6d80*/  FFMA R0, R49, R3, R0 ;  /* 0x0000000331007223 */ /* 0x000fe20000000000 */
[----:B------:R-:W-:Y:S01]  /*6d90*/  FMUL R3, R47, R6 ;  /* 0x000000062f037220 */ /* 0x000fe20000400000 */
[----:B------:R-:W-:Y:S01]  /*6da0*/  FFMA R2, R49, R4, R2 ;  /* 0x0000000431027223 */ /* 0x000fe20000000002 */
[C---:B------:R-:W-:Y:S01]  /*6db0*/  FMUL R4, R47.reuse, R8 ;  /* 0x000000082f047220 */ /* 0x040fe20000400000 */
[C---:B------:R-:W-:Y:S01]  /*6dc0*/  FMUL R8, R47.reuse, R12 ;  /* 0x0000000c2f087220 */ /* 0x040fe20000400000 */
[C---:B------:R-:W-:Y:S01]  /*6dd0*/  FMUL R12, R47.reuse, R16 ;  /* 0x000000102f0c7220 */ /* 0x040fe20000400000 */
[C---:B------:R-:W-:Y:S01]  /*6de0*/  FMUL R16, R47.reuse, R20 ;  /* 0x000000142f107220 */ /* 0x040fe20000400000 */
[----:B------:R-:W-:Y:S01]  /*6df0*/  F2FP.BF16.F32.PACK_AB R52, R2, R0 ;  /* 0x000000000234723e */ /* 0x000fe200000010ff */
[C---:B------:R-:W-:Y:S01]  /*6e00*/  FMUL R20, R47.reuse, R24 ;  /* 0x000000182f147220 */ /* 0x040fe20000400000 */
[C---:B------:R-:W-:Y:S01]  /*6e10*/  LOP3.LUT R0, R58.reuse, 0xffff0000, RZ, 0xc0, !PT ;  /* 0xffff00003a007812 */ /* 0x040fe200078ec0ff */
[----:B------:R-:W-:Y:S01]  /*6e20*/  FMUL R24, R47, R28 ;  /* 0x0000001c2f187220 */ /* 0x000fe20000400000 */
[----:B------:R-:W-:Y:S01]  /*6e30*/  SHF.L.U32 R2, R59, 0x10, RZ ;  /* 0x000000103b027819 */ /* 0x000fe200000006ff */
[C---:B------:R-:W-:Y:S01]  /*6e40*/  FMUL R28, R47.reuse, R32 ;  /* 0x000000202f1c7220 */ /* 0x040fe20000400000 */
[----:B------:R-:W-:Y:S01]  /*6e50*/  SHF.L.U32 R32, R58, 0x10, RZ ;  /* 0x000000103a207819 */ /* 0x000fe200000006ff */
[----:B------:R-:W-:Y:S01]  /*6e60*/  FMUL R5, R47, R9 ;  /* 0x000000092f057220 */ /* 0x000fe20000400000 */
[C---:B------:R-:W-:Y:S01]  /*6e70*/  FFMA R3, R49.reuse, R50, R3 ;  /* 0x0000003231037223 */ /* 0x040fe20000000003 */
[----:B------:R-:W-:Y:S01]  /*6e80*/  FFMA R7, R49, R51, R7 ;  /* 0x0000003331077223 */ /* 0x000fe20000000007 */
[----:B------:R-:W-:Y:S01]  /*6e90*/  FMUL R6, R47, R10 ;  /* 0x0000000a2f067220 */ /* 0x000fe20000400000 */
[----:B------:R-:W-:Y:S01]  /*6ea0*/  FFMA R4, R49, R32, R4 ;  /* 0x0000002031047223 */ /* 0x000fe20000000004 */
[----:B------:R-:W-:Y:S01]  /*6eb0*/  LOP3.LUT R32, R59, 0xffff0000, RZ, 0xc0, !PT ;  /* 0xffff00003b207812 */ /* 0x000fe200078ec0ff */
[----:B------:R-:W-:Y:S01]  /*6ec0*/  FFMA R5, R49, R0, R5 ;  /* 0x0000000031057223 */ /* 0x000fe20000000005 */
[C---:B------:R-:W-:Y:S01]  /*6ed0*/  SHF.L.U32 R0, R60.reuse, 0x10, RZ ;  /* 0x000000103c007819 */ /* 0x040fe200000006ff */
[----:B------:R-:W-:Y:S01]  /*6ee0*/  FMUL R11, R47, R11 ;  /* 0x0000000b2f0b7220 */ /* 0x000fe20000400000 */
[----:B------:R-:W-:Y:S01]  /*6ef0*/  F2FP.BF16.F32.PACK_AB R53, R7, R3 ;  /* 0x000000030735723e */ /* 0x000fe200000010ff */
[C---:B------:R-:W-:Y:S01]  /*6f00*/  FFMA R6, R49.reuse, R2, R6 ;  /* 0x0000000231067223 */ /* 0x040fe20000000006 */
[----:B------:R-:W-:Y:S01]  /*6f10*/  LOP3.LUT R2, R60, 0xffff0000, RZ, 0xc0, !PT ;  /* 0xffff00003c027812 */ /* 0x000fe200078ec0ff */
[----:B------:R-:W-:Y:S01]  /*6f20*/  FFMA R11, R49, R32, R11 ;  /* 0x00000020310b7223 */ /* 0x000fe2000000000b */
[----:B------:R-:W-:Y:S01]  /*6f30*/  SHF.L.U32 R3, R61, 0x10, RZ ;  /* 0x000000103d037819 */ /* 0x000fe200000006ff */
[----:B------:R-:W-:Y:S01]  /*6f40*/  FFMA R8, R49, R0, R8 ;  /* 0x0000000031087223 */ /* 0x000fe20000000008 */
[----:B------:R-:W-:Y:S01]  /*6f50*/  LOP3.LUT R0, R61, 0xffff0000, RZ, 0xc0, !PT ;  /* 0xffff00003d007812 */ /* 0x000fe200078ec0ff */
[----:B------:R-:W-:Y:S01]  /*6f60*/  FMUL R9, R47, R13 ;  /* 0x0000000d2f097220 */ /* 0x000fe20000400000 */
[----:B------:R-:W-:Y:S01]  /*6f70*/  F2FP.BF16.F32.PACK_AB R54, R5, R4 ;  /* 0x000000040536723e */ /* 0x000fe200000010ff */
[----:B------:R-:W-:Y:S01]  /*6f80*/  FMUL R10, R47, R14 ;  /* 0x0000000e2f0a7220 */ /* 0x000fe20000400000 */
[----:B------:R-:W-:Y:S01]  /*6f90*/  F2FP.BF16.F32.PACK_AB R55, R11, R6 ;  /* 0x000000060b37723e */ /* 0x000fe200000010ff */
[----:B------:R-:W-:Y:S01]  /*6fa0*/  FMUL R15, R47, R15 ;  /* 0x0000000f2f0f7220 */ /* 0x000fe20000400000 */
[----:B------:R-:W-:Y:S01]  /*6fb0*/  SHF.L.U32 R4, R77, 0x10, RZ ;  /* 0x000000104d047819 */ /* 0x000fe200000006ff */
[C---:B------:R-:W-:Y:S01]  /*6fc0*/  FFMA R9, R49.reuse, R2, R9 ;  /* 0x0000000231097223 */ /* 0x040fe20000000009 */
[C---:B------:R-:W-:Y:S01]  /*6fd0*/  SHF.L.U32 R2, R62.reuse, 0x10, RZ ;  /* 0x000000103e027819 */ /* 0x040fe200000006ff */
[C---:B------:R-:W-:Y:S01]  /*6fe0*/  FFMA R10, R49.reuse, R3, R10 ;  /* 0x00000003310a7223 */ /* 0x040fe2000000000a */
[----:B------:R-:W-:Y:S01]  /*6ff0*/  LOP3.LUT R3, R62, 0xffff0000, RZ, 0xc0, !PT ;  /* 0xffff00003e037812 */ /* 0x000fe200078ec0ff */
[----:B------:R-:W-:Y:S01]  /*7000*/  FFMA R15, R49, R0, R15 ;  /* 0x00000000310f7223 */ /* 0x000fe2000000000f */
[----:B------:R-:W-:Y:S01]  /*7010*/  SHF.L.U32 R0, R63, 0x10, RZ ;  /* 0x000000103f007819 */ /* 0x000fe200000006ff */
[----:B------:R-:W-:Y:S01]  /*7020*/  FMUL R13, R47, R17 ;  /* 0x000000112f0d7220 */ /* 0x000fe20000400000 */
[----:B------:R-:W-:Y:S01]  /*7030*/  F2FP.BF16.F32.PACK_AB R8, R9, R8 ;  /* 0x000000080908723e */ /* 0x000fe200000010ff */
[----:B------:R-:W-:Y:S01]  /*7040*/  FMUL R14, R47, R18 ;  /* 0x000000122f0e7220 */ /* 0x000fe20000400000 */
[----:B------:R-:W-:Y:S01]  /*7050*/  F2FP.BF16.F32.PACK_AB R9, R15, R10 ;  /* 0x0000000a0f09723e */ /* 0x000fe200000010ff */
[----:B------:R-:W-:Y:S01]  /*7060*/  FFMA R12, R49, R2, R12 ;  /* 0x00000002310c7223 */ /* 0x000fe2000000000c */
[----:B------:R-:W-:Y:S01]  /*7070*/  LOP3.LUT R2, R63, 0xffff0000, RZ, 0xc0, !PT ;  /* 0xffff00003f027812 */ /* 0x000fe200078ec0ff */
[----:B------:R-:W-:Y:S01]  /*7080*/  FFMA R13, R49, R3, R13 ;  /* 0x00000003310d7223 */ /* 0x000fe2000000000d */
[----:B------:R-:W-:Y:S01]  /*7090*/  SHF.L.U32 R3, R69, 0x10, RZ ;  /* 0x0000001045037819 */ /* 0x000fe200000006ff */
[----:B------:R-:W-:Y:S01]  /*70a0*/  FFMA R14, R49, R0, R14 ;  /* 0x00000000310e7223 */ /* 0x000fe2000000000e */
[C---:B------:R-:W-:Y:S01]  /*70b0*/  SHF.L.U32 R0, R68.reuse, 0x10, RZ ;  /* 0x0000001044007819 */ /* 0x040fe200000006ff */
[----:B------:R-:W-:Y:S01]  /*70c0*/  FMUL R19, R47, R19 ;  /* 0x000000132f137220 */ /* 0x000fe20000400000 */
[----:B------:R-:W-:Y:S01]  /*70d0*/  F2FP.BF16.F32.PACK_AB R10, R13, R12 ;  /* 0x0000000c0d0a723e */ /* 0x000fe200000010ff */
[----:B------:R-:W-:Y:S01]  /*70e0*/  FMUL R17, R47, R21 ;  /* 0x000000152f117220 */ /* 0x000fe20000400000 */
[----:B------:R-:W-:Y:S01]  /*70f0*/  LOP3.LUT R5, R79, 0xffff0000, RZ, 0xc0, !PT ;  /* 0xffff00004f057812 */ /* 0x000fe200078ec0ff */
[C---:B------:R-:W-:Y:S01]  /*7100*/  FFMA R19, R49.reuse, R2, R19 ;  /* 0x0000000231137223 */ /* 0x040fe20000000013 */
[----:B------:R-:W-:Y:S01]  /*7110*/  LOP3.LUT R2, R68, 0xffff0000, RZ, 0xc0, !PT ;  /* 0xffff000044027812 */ /* 0x000fe200078ec0ff */
[----:B------:R1:W-:Y:S01]  /*7120*/  STS.128 [R100+0x2000], R52 ;  /* 0x0020003464007388 */ /* 0x0003e20000000c00 */
[----:B------:R-:W-:Y:S01]  /*7130*/  FFMA R16, R49, R0, R16 ;  /* 0x0000000031107223 */ /* 0x000fe20000000010 */
[----:B------:R-:W-:Y:S01]  /*7140*/  LOP3.LUT R0, R69, 0xffff0000, RZ, 0xc0, !PT ;  /* 0xffff000045007812 */ /* 0x000fe200078ec0ff */
[----:B------:R-:W-:Y:S01]  /*7150*/  FMUL R18, R47, R22 ;  /* 0x000000162f127220 */ /* 0x000fe20000400000 */
[----:B------:R-:W-:Y:S01]  /*7160*/  F2FP.BF16.F32.PACK_AB R11, R19, R14 ;  /* 0x0000000e130b723e */ /* 0x000fe200000010ff */
[----:B------:R-:W-:Y:S01]  /*7170*/  FMUL R23, R47, R23 ;  /* 0x000000172f177220 */ /* 0x000fe20000400000 */
[C---:B------:R-:W-:Y:S01]  /*7180*/  FFMA R17, R49.reuse, R2, R17 ;  /* 0x0000000231117223 */ /* 0x040fe20000000011 */
[C---:B------:R-:W-:Y:S01]  /*7190*/  SHF.L.U32 R2, R70.reuse, 0x10, RZ ;  /* 0x0000001046027819 */ /* 0x040fe200000006ff */
[----:B------:R-:W-:Y:S01]  /*71a0*/  FFMA R18, R49, R3, R18 ;  /* 0x0000000331127223 */ /* 0x000fe20000000012 */
[----:B------:R-:W-:Y:S01]  /*71b0*/  SHF.L.U32 R3, R71, 0x10, RZ ;  /* 0x0000001047037819 */ /* 0x000fe200000006ff */
[----:B------:R1:W-:Y:S01]  /*71c0*/  STS.128 [R99+0x2010], R8 ;  /* 0x0020100863007388 */ /* 0x0003e20000000c00 */
[----:B------:R-:W-:Y:S01]  /*71d0*/  F2FP.BF16.F32.PACK_AB R16, R17, R16 ;  /* 0x000000101110723e */ /* 0x000fe200000010ff */
[----:B------:R-:W-:Y:S01]  /*71e0*/  FFMA R23, R49, R0, R23 ;  /* 0x0000000031177223 */ /* 0x000fe20000000017 */
[----:B------:R-:W-:Y:S01]  /*71f0*/  LOP3.LUT R0, R70, 0xffff0000, RZ, 0xc0, !PT ;  /* 0xffff000046007812 */ /* 0x000fe200078ec0ff */
[C---:B------:R-:W-:Y:S01]  /*7200*/  FMUL R21, R47.reuse, R25 ;  /* 0x000000192f157220 */ /* 0x040fe20000400000 */
[----:B------:R-:W-:Y:S01]  /*7210*/  FMUL R22, R47, R26 ;  /* 0x0000001a2f167220 */ /* 0x000fe20000400000 */
[C---:B------:R-:W-:Y:S01]  /*7220*/  FFMA R20, R49.reuse, R2, R20 ;  /* 0x0000000231147223 */ /* 0x040fe20000000014 */
[C---:B------:R-:W-:Y:S01]  /*7230*/  SHF.L.U32 R2, R76.reuse, 0x10, RZ ;  /* 0x000000104c027819 */ /* 0x040fe200000006ff */
[----:B------:R-:W-:Y:S01]  /*7240*/  FFMA R21, R49, R0, R21 ;  /* 0x0000000031157223 */ /* 0x000fe20000000015 */
[----:B------:R-:W-:Y:S01]  /*7250*/  LOP3.LUT R0, R71, 0xffff0000, RZ, 0xc0, !PT ;  /* 0xffff000047007812 */ /* 0x000fe200078ec0ff */
[----:B------:R-:W-:Y:S01]  /*7260*/  FFMA R22, R49, R3, R22 ;  /* 0x0000000331167223 */ /* 0x000fe20000000016 */
[C---:B------:R-:W-:Y:S01]  /*7270*/  FMUL R27, R47.reuse, R27 ;  /* 0x0000001b2f1b7220 */ /* 0x040fe20000400000 */
[----:B------:R-:W-:Y:S01]  /*7280*/  LOP3.LUT R3, R76, 0xffff0000, RZ, 0xc0, !PT ;  /* 0xffff00004c037812 */ /* 0x000fe200078ec0ff */
[C---:B------:R-:W-:Y:S01]  /*7290*/  FMUL R25, R47.reuse, R29 ;  /* 0x0000001d2f197220 */ /* 0x040fe20000400000 */
[----:B------:R-:W-:Y:S01]  /*72a0*/  FMUL R26, R47, R30 ;  /* 0x0000001e2f1a7220 */ /* 0x000fe20000400000 */
[C---:B------:R-:W-:Y:S01]  /*72b0*/  FFMA R27, R49.reuse, R0, R27 ;  /* 0x00000000311b7223 */ /* 0x040fe2000000001b */
[----:B------:R-:W-:Y:S01]  /*72c0*/  FFMA R24, R49, R2, R24 ;  /* 0x0000000231187223 */ /* 0x000fe20000000018 */
[----:B------:R-:W-:Y:S01]  /*72d0*/  LOP3.LUT R0, R77, 0xffff0000, RZ, 0xc0, !PT ;  /* 0xffff00004d007812 */ /* 0x000fe200078ec0ff */
[----:B------:R-:W-:Y:S01]  /*72e0*/  FFMA R25, R49, R3, R25 ;  /* 0x0000000331197223 */ /* 0x000fe20000000019 */
[----:B------:R-:W-:Y:S01]  /*72f0*/  FMUL R31, R47, R31 ;  /* 0x0000001f2f1f7220 */ /* 0x000fe20000400000 */
[C---:B------:R-:W-:Y:S01]  /*7300*/  SHF.L.U32 R2, R78.reuse, 0x10, RZ ;  /* 0x000000104e027819 */ /* 0x040fe200000006ff */
[----:B------:R-:W-:Y:S01]  /*7310*/  FFMA R26, R49, R4, R26 ;  /* 0x00000004311a7223 */ /* 0x000fe2000000001a */
[----:B------:R-:W-:Y:S01]  /*7320*/  LOP3.LUT R3, R78, 0xffff0000, RZ, 0xc0, !PT ;  /* 0xffff00004e037812 */ /* 0x000fe200078ec0ff */
[----:B------:R-:W-:Y:S01]  /*7330*/  FMUL R29, R47, R33 ;  /* 0x000000212f1d7220 */ /* 0x000fe20000400000 */
[----:B------:R-:W-:Y:S01]  /*7340*/  SHF.L.U32 R4, R79, 0x10, RZ ;  /* 0x000000104f047819 */ /* 0x000fe200000006ff */
[----:B------:R-:W-:Y:S01]  /*7350*/  FMUL R30, R47, R34 ;  /* 0x000000222f1e7220 */ /* 0x000fe20000400000 */
[----:B------:R-:W-:Y:S01]  /*7360*/  F2FP.BF16.F32.PACK_AB R17, R23, R18 ;  /* 0x000000121711723e */ /* 0x000fe200000010ff */
[----:B------:R-:W-:Y:S01]  /*7370*/  FFMA R31, R49, R0, R31 ;  /* 0x00000000311f7223 */ /* 0x000fe2000000001f */
[----:B------:R-:W-:Y:S01]  /*7380*/  FMUL R35, R47, R35 ;  /* 0x000000232f237220 */ /* 0x000fe20000400000 */
[----:B------:R-:W-:Y:S01]  /*7390*/  F2FP.BF16.F32.PACK_AB R18, R21, R20 ;  /* 0x000000141512723e */ /* 0x000fe200000010ff */
[----:B------:R-:W-:Y:S01]  /*73a0*/  FFMA R28, R49, R2, R28 ;  /* 0x00000002311c7223 */ /* 0x000fe2000000001c */
[----:B------:R-:W-:Y:S01]  /*73b0*/  F2FP.BF16.F32.PACK_AB R19, R27, R22 ;  /* 0x000000161b13723e */ /* 0x000fe200000010ff */
[C---:B------:R-:W-:Y:S01]  /*73c0*/  FFMA R29, R49.reuse, R3, R29 ;  /* 0x00000003311d7223 */ /* 0x040fe2000000001d */
[C---:B------:R-:W-:Y:S01]  /*73d0*/  FFMA R30, R49.reuse, R4, R30 ;  /* 0x00000004311e7223 */ /* 0x040fe2000000001e */
[----:B------:R-:W-:Y:S01]  /*73e0*/  FFMA R35, R49, R5, R35 ;  /* 0x0000000531237223 */ /* 0x000fe20000000023 */
[----:B------:R-:W-:Y:S01]  /*73f0*/  F2FP.BF16.F32.PACK_AB R24, R25, R24 ;  /* 0x000000181918723e */ /* 0x000fe200000010ff */
[----:B------:R1:W-:Y:S01]  /*7400*/  STS.128 [R98+0x2020], R16 ;  /* 0x0020201062007388 */ /* 0x0003e20000000c00 */
[----:B------:R-:W-:Y:S02]  /*7410*/  F2FP.BF16.F32.PACK_AB R25, R31, R26 ;  /* 0x0000001a1f19723e */ /* 0x000fe400000010ff */
[----:B------:R-:W-:Y:S02]  /*7420*/  F2FP.BF16.F32.PACK_AB R26, R29, R28 ;  /* 0x0000001c1d1a723e */ /* 0x000fe400000010ff */
[----:B------:R-:W-:Y:S02]  /*7430*/  F2FP.BF16.F32.PACK_AB R27, R35, R30 ;  /* 0x0000001e231b723e */ /* 0x000fe400000010ff */
[----:B------:R-:W-:Y:S02]  /*7440*/  LEA R0, R65, UR48, 0x3 ;  /* 0x0000003041007c11 */ /* 0x000fe4000f8e18ff */
[----:B------:R-:W-:Y:S01]  /*7450*/  @P6 SHF.L.U32 R2, R97, 0x1f, RZ ;  /* 0x0000001f61026819 */ /* 0x000fe200000006ff */
        /* <DEDUP_REMOVED lines=9> */
[----:B------:R-:W-:Y:S02]  /*74f0*/  UIADD3 UR8, UP0, UPT, UR52, 0x680, URZ ;  /* 0x0000068034087890 */ /* 0x000fe4000ff1e0ff */
[----:B------:R-:W-:Y:S02]  /*7500*/  UIADD3 UR5, UPT, UPT, UR41, 0x20, URZ ;  /* 0x0000002029057890 */ /* 0x000fe4000fffe0ff */
[----:B------:R-:W-:Y:S02]  /*7510*/  UIADD3 UR4, UPT, UPT, UR48, 0x2200, URZ ;  /* 0x0000220030047890 */ /* 0x000fe4000fffe0ff */
[----:B------:R-:W-:Y:S01]  /*7520*/  UIADD3.X UR9, UPT, UPT, URZ, UR53, URZ, UP0, !UPT ;  /* 0x00000035ff097290 */ /* 0x000fe200087fe4ff */
[----:B------:R-:W-:Y:S01]  /*7530*/  UMOV UR6, UR42 ;  /* 0x0000002a00067c82 */ /* 0x000fe20008000000 */
[----:B------:R-:W-:Y:S07]  /*7540*/  UMOV UR7, UR36 ;  /* 0x0000002400077c82 */ /* 0x000fee0008000000 */
[----:B------:R2:W-:Y:S01]  /*7550*/  UTMASTG.3D [UR4], [UR8] ;  /* 0x00000004080073b5 */ /* 0x0005e20008010000 */
[----:B------:R0:W-:Y:S01]  /*7560*/  UTMACMDFLUSH ;  /* 0x00000000000079b7 */ /* 0x0001e20000000000 */
[----:B--2---:R-:W-:Y:S04]  /*7570*/  DEPBAR.LE SB0, 0x1 ;  /* 0x000080400000791a */ /* 0x004fe80000000000 */
.L_x_117:
[----:B------:R-:W-:Y:S05]  /*7580*/  BSYNC.RECONVERGENT B0 ;  /* 0x0000000000007941 */ /* 0x000fea0003800200 */
.L_x_116:
[----:B------:R-:W-:Y:S01]  /*7590*/  BAR.SYNC.DEFER_BLOCKING 0x1, 0x80 ;  /* 0x0042000000007b1d */ /* 0x000fe20000010000 */
[----:B------:R-:W-:Y:S04]  /*75a0*/  UIADD3 UR40, UPT, UPT, UR51, 0x1, URZ ;  /* 0x0000000133287890 */ /* 0x000fe8000fffe0ff */
[----:B------:R-:W-:Y:S04]  /*75b0*/  UISETP.NE.AND UP0, UPT, UR40, 0x4, UPT ;  /* 0x000000042800788c */ /* 0x000fe8000bf05270 */
[----:B------:R-:W-:Y:S01]  /*75c0*/  USEL UR40, UR40, URZ, UP0 ;  /* 0x000000ff28287287 */ /* 0x000fe20008000000 */
[----:B------:R2:W-:Y:S01]  /*75d0*/  @P6 SYNCS.ARRIVE.TRANS64.RED.A1T0 RZ, [R72+URZ], RZ ;  /* 0x000000ff48ff69a7 */ /* 0x0005e200081004ff */
[----:B------:R-:W-:Y:S01]  /*75e0*/  BSSY B1, `(.L_x_118) ;  /* 0x0000017000017945 */ /* 0x000fe20003800000 */
[----:B------:R-:W4:Y:S02]  /*75f0*/  @P6 SYNCS.PHASECHK.TRANS64.TRYWAIT P0, [R0+URZ+0xc0], R2 ;  /* 0x0000c002000065a7 */ /* 0x000f2400080011ff */
[----:B----4-:R-:W-:Y:S01]  /*7600*/  @P6 SEL R66, RZ, 0x1, !P0 ;  /* 0x00000001ff426807 */ /* 0x010fe20004000000 */
[----:B--2---:R-:W-:Y:S06]  /*7610*/  @!P6 BRA `(.L_x_119) ;  /* 0x00000000004ce947 */ /* 0x004fec0003800000 */
        /* <DEDUP_REMOVED lines=9> */
[----:B------:R-:W-:Y:S04]  /*76b0*/  SHF.L.U32 R6, R97, 0x1f, RZ ;  /* 0x0000001f61067819 */ /* 0x000fe800000006ff */
[----:B------:R-:W2:Y:S02]  /*76c0*/  SYNCS.PHASECHK.TRANS64.TRYWAIT P0, [R0+URZ+0xc0], R6 ;  /* 0x0000c006000075a7 */ /* 0x000ea400080011ff */
[----:B--2---:R-:W-:Y:S05]  /*76d0*/  @!P0 BRA `(.L_x_122) ;  /* 0x0000002800248947 */ /* 0x004fea0003800000 */
.L_x_121:
[----:B------:R-:W-:Y:S05]  /*76e0*/  BSYNC B0 ;  /* 0x0000000000007941 */ /* 0x000fea0003800000 */
.L_x_120:
[----:B------:R-:W-:Y:S02]  /*76f0*/  ISETP.NE.AND P0, PT, R67, RZ, PT ;  /* 0x000000ff4300720c */ /* 0x000fe40003f05270 */
[----:B------:R-:W-:Y:S11]  /*7700*/  IADD3 R65, PT, PT, R65, 0x1, RZ ;  /* 0x0000000141417810 */ /* 0x000ff60007ffe0ff */
[----:B------:R4:W1:Y:S04]  /*7710*/  @P0 LDS.128 R56, [R5] ;  /* 0x0000000005380984 */ /* 0x0008680000000c00 */
[----:B------:R4:W1:Y:S04]  /*7720*/  @P0 LDS.128 R60, [R4+0x10] ;  /* 0x00001000043c0984 */ /* 0x0008680000000c00 */
[----:B------:R4:W1:Y:S04]  /*7730*/  @P0 LDS.128 R68, [R3+0x20] ;  /* 0x0000200003440984 */ /* 0x0008680000000c00 */
[----:B------:R4:W1:Y:S02]  /*7740*/  @P0 LDS.128 R76, [R2+0x30] ;  /* 0x00003000024c0984 */ /* 0x0008640000000c00 */
.L_x_119:
[----:B------:R-:W-:Y:S05]  /*7750*/  BSYNC B1 ;  /* 0x0000000000017941 */ /* 0x000fea0003800000 */
.L_x_118:
        /* <DEDUP_REMOVED lines=21> */
.L_x_123:
        /* <DEDUP_REMOVED lines=146> */
.L_x_125:
[----:B------:R-:W-:Y:S05]  /*81d0*/  BSYNC.RECONVERGENT B0 ;  /* 0x0000000000007941 */ /* 0x000fea0003800200 */
.L_x_124:
        /* <DEDUP_REMOVED lines=21> */
.L_x_129:
[----:B------:R-:W-:Y:S05]  /*8330*/  BSYNC B0 ;  /* 0x0000000000007941 */ /* 0x000fea0003800000 */
.L_x_128:
[----:B------:R-:W-:Y:S11]  /*8340*/  ISETP.NE.AND P0, PT, R67, RZ, PT ;  /* 0x000000ff4300720c */ /* 0x000ff60003f05270 */
[----:B------:R-:W-:Y:S02]  /*8350*/  @!UPT UIADD3 URZ, UPT, UPT, URZ, URZ, URZ ;  /* 0x000000fffffff290 */ /* 0x000fe4000fffe0ff */
[----:B------:R4:W1:Y:S04]  /*8360*/  @P0 LDS.128 R56, [R4] ;  /* 0x0000000004380984 */ /* 0x0008680000000c00 */
[----:B------:R4:W1:Y:S04]  /*8370*/  @P0 LDS.128 R60, [R3+0x10] ;  /* 0x00001000033c0984 */ /* 0x0008680000000c00 */
[----:B------:R4:W1:Y:S04]  /*8380*/  @P0 LDS.128 R68, [R2+0x20] ;  /* 0x0000200002440984 */ /* 0x0008680000000c00 */
[----:B------:R4:W1:Y:S02]  /*8390*/  @P0 LDS.128 R76, [R65+0x30] ;  /* 0x00003000414c0984 */ /* 0x0008640000000c00 */
.L_x_127:
[----:B------:R-:W-:Y:S05]  /*83a0*/  BSYNC B1 ;  /* 0x0000000000017941 */ /* 0x000fea0003800000 */
.L_x_126:
        /* <DEDUP_REMOVED lines=21> */
.L_x_131:
[----:B------:R-:W-:Y:S01]  /*8500*/  ISETP.NE.AND P0, PT, R102, RZ, PT ;  /* 0x000000ff6600720c */ /* 0x000fe20003f05270 */
[----:B------:R-:W-:Y:S05]  /*8510*/  WARPSYNC.ALL ;  /* 0x0000000000007948 */ /* 0x000fea0003800000 */
[----:B------:R-:W-:Y:S01]  /*8520*/  R2UR UR4, R48 ;  /* 0x00000000300472ca */ /* 0x000fe200000e0000 */
[----:B------:R-:W-:Y:S01]  /*8530*/  BSSY.RECONVERGENT B0, `(.L_x_132) ;  /* 0x000008c000007945 */ /* 0x000fe20003800200 */
[----:B------:R-:W-:Y:S02]  /*8540*/  R2UR UR5, R64 ;  /* 0x00000000400572ca */ /* 0x000fe400000e0000 */
[C---:B-1----:R-:W-:Y:S02]  /*8550*/  SHF.L.U32 R0, R56.reuse, 0x10, RZ ;  /* 0x0000001038007819 */ /* 0x042fe400000006ff */
[----:B----4-:R-:W-:Y:S02]  /*8560*/  LOP3.LUT R2, R56, 0xffff0000, RZ, 0xc0, !PT ;  /* 0xffff000038027812 */ /* 0x010fe400078ec0ff */
[C---:B------:R-:W-:Y:S02]  /*8570*/  SHF.L.U32 R3, R57.reuse, 0x10, RZ ;  /* 0x0000001039037819 */ /* 0x040fe400000006ff */
[----:B------:R-:W-:Y:S02]  /*8580*/  LOP3.LUT R48, R57, 0xffff0000, RZ, 0xc0, !PT ;  /* 0xffff000039307812 */ /* 0x000fe400078ec0ff */
[C---:B------:R-:W-:Y:S01]  /*8590*/  SHF.L.U32 R50, R58.reuse, 0x10, RZ ;  /* 0x000000103a327819 */ /* 0x040fe200000006ff */
[----:B------:R-:W1:Y:S01]  /*85a0*/  LDTM.x32 R4, tmem[UR4+0x60] ;  /* 0x00006004000479ee */ /* 0x000e6200082c0000 */
[----:B------:R-:W-:Y:S01]  /*85b0*/  LOP3.LUT R51, R58, 0xffff0000, RZ, 0xc0, !PT ;  /* 0xffff00003a337812 */ /* 0x000fe200078ec0ff */
[----:B------:R-:W-:Y:S01]  /*85c0*/  NOP ;  /* 0x0000000000007918 */ /* 0x000fe20000000000 */
[C---:B------:R-:W-:Y:S01]  /*85d0*/  SHF.L.U32 R52, R59.reuse, 0x10, RZ ;  /* 0x000000103b347819 */ /* 0x040fe200000006ff */
[----:B------:R-:W-:Y:S01]  /*85e0*/  UIADD3 UR5, UPT, UPT, UR5, 0x150, URZ ;  /* 0x0000015005057890 */ /* 0x000fe2000fffe0ff */
[----:B------:R-:W-:Y:S02]  /*85f0*/  LOP3.LUT R53, R59, 0xffff0000, RZ, 0xc0, !PT ;  /* 0xffff00003b357812 */ /* 0x000fe400078ec0ff */
[C---:B------:R-:W-:Y:S01]  /*8600*/  SHF.L.U32 R54, R60.reuse, 0x10, RZ ;  /* 0x000000103c367819 */ /* 0x040fe200000006ff */
[----:B------:R-:W-:Y:S01]  /*8610*/  UPRMT UR5, UR37, 0x654, UR5 ;  /* 0x0000065425057896 */ /* 0x000fe20008000005 */
[----:B------:R-:W-:Y:S02]  /*8620*/  LOP3.LUT R55, R60, 0xffff0000, RZ, 0xc0, !PT ;  /* 0xffff00003c377812 */ /* 0x000fe400078ec0ff */
[C---:B------:R-:W-:Y:S02]  /*8630*/  SHF.L.U32 R56, R61.reuse, 0x10, RZ ;  /* 0x000000103d387819 */ /* 0x040fe400000006ff */
[----:B------:R-:W-:Y:S02]  /*8640*/  LOP3.LUT R57, R61, 0xffff0000, RZ, 0xc0, !PT ;  /* 0xffff00003d397812 */ /* 0x000fe400078ec0ff */
[C---:B------:R-:W-:Y:S02]  /*8650*/  SHF.L.U32 R58, R62.reuse, 0x10, RZ ;  /* 0x000000103e3a7819 */ /* 0x040fe400000006ff */
[----:B------:R-:W-:Y:S01]  /*8660*/  LOP3.LUT R59, R62, 0xffff0000, RZ, 0xc0, !PT ;  /* 0xffff00003e3b7812 */ /* 0x000fe200078ec0ff */
[----:B-1----:R-:W-:Y:S01]  /*8670*/  SYNCS.ARRIVE.TRANS64.RED.A1T0 RZ, [UR5], RZ ;  /* 0x000000ffffff79a7 */ /* 0x002fe20008100405 */
[C---:B------:R-:W-:Y:S02]  /*8680*/  SHF.L.U32 R60, R63.reuse, 0x10, RZ ;  /* 0x000000103f3c7819 */ /* 0x040fe400000006ff */
[----:B------:R-:W-:Y:S02]  /*8690*/  LOP3.LUT R61, R63, 0xffff0000, RZ, 0xc0, !PT ;  /* 0xffff00003f3d7812 */ /* 0x000fe400078ec0ff */
[C---:B------:R-:W-:Y:S01]  /*86a0*/  SHF.L.U32 R62, R68.reuse, 0x10, RZ ;  /* 0x00000010443e7819 */ /* 0x040fe200000006ff */
[C---:B------:R-:W-:Y:S01]  /*86b0*/  FMUL R4, R47.reuse, R4 ;  /* 0x000000042f047220 */ /* 0x040fe20000400000 */
[C---:B------:R-:W-:Y:S01]  /*86c0*/  FMUL R5, R47.reuse, R5 ;  /* 0x000000052f057220 */ /* 0x040fe20000400000 */
[----:B------:R-:W-:Y:S01]  /*86d0*/  FMUL R6, R47, R6 ;  /* 0x000000062f067220 */ /* 0x000fe20000400000 */
[----:B------:R-:W-:Y:S01]  /*86e0*/  LOP3.LUT R63, R68, 0xffff0000, RZ, 0xc0, !PT ;  /* 0xffff0000443f7812 */ /* 0x000fe200078ec0ff */
[C---:B------:R-:W-:Y:S01]  /*86f0*/  FFMA R4, R49.reuse, R0, R4 ;  /* 0x0000000031047223 */ /* 0x040fe20000000004 */
[----:B------:R-:W-:Y:S01]  /*8700*/  FFMA R5, R49, R2, R5 ;  /* 0x0000000231057223 */ /* 0x000fe20000000005 */
[----:B------:R-:W-:Y:S01]  /*8710*/  SHF.L.U32 R64, R69, 0x10, RZ ;  /* 0x0000001045407819 */ /* 0x000fe200000006ff */
[----:B------:R-:W-:Y:S01]  /*8720*/  FFMA R6, R49, R3, R6 ;  /* 0x0000000331067223 */ /* 0x000fe20000000006 */
[----:B------:R-:W-:Y:S01]  /*8730*/  FMUL R7, R47, R7 ;  /* 0x000000072f077220 */ /* 0x000fe20000400000 */
[----:B------:R-:W-:Y:S01]  /*8740*/  LOP3.LUT R65, R69, 0xffff0000, RZ, 0xc0, !PT ;  /* 0xffff000045417812 */ /* 0x000fe200078ec0ff */
[----:B------:R-:W-:Y:S01]  /*8750*/  FMUL R8, R47, R8 ;  /* 0x000000082f087220 */ /* 0x000fe20000400000 */
[----:B------:R-:W-:Y:S01]  /*8760*/  F2FP.BF16.F32.PACK_AB R4, R5, R4 ;  /* 0x000000040504723e */ /* 0x000fe200000010ff */
[----:B------:R-:W-:Y:S01]  /*8770*/  FFMA R7, R49, R48, R7 ;  /* 0x0000003031077223 */ /* 0x000fe20000000007 */
[----:B------:R-:W-:Y:S01]  /*8780*/  FMUL R9, R47, R9 ;  /* 0x000000092f097220 */ /* 0x000fe20000400000 */
[----:B------:R-:W-:Y:S01]  /*8790*/  FFMA R8, R49, R50, R8 ;  /* 0x0000003231087223 */ /* 0x000fe20000000008 */
[C---:B------:R-:W-:Y:S01]  /*87a0*/  SHF.L.U32 R66, R70.reuse, 0x10, RZ ;  /* 0x0000001046427819 */ /* 0x040fe200000006ff */
[----:B------:R-:W-:Y:S01]  /*87b0*/  FMUL R0, R47, R10 ;  /* 0x0000000a2f007220 */ /* 0x000fe20000400000 */
[----:B------:R-:W-:Y:S01]  /*87c0*/  F2FP.BF16.F32.PACK_AB R5, R7, R6 ;  /* 0x000000060705723e */ /* 0x000fe200000010ff */
[----:B------:R-:W-:Y:S01]  /*87d0*/  FFMA R9, R49, R51, R9 ;  /* 0x0000003331097223 */ /* 0x000fe20000000009 */
[----:B------:R-:W-:Y:S01]  /*87e0*/  FMUL R2, R47, R11 ;  /* 0x0000000b2f027220 */ /* 0x000fe20000400000 */
[----:B------:R-:W-:Y:S01]  /*87f0*/  FFMA R0, R49, R52, R0 ;  /* 0x0000003431007223 */ /* 0x000fe20000000000 */
[----:B------:R-:W-:Y:S01]  /*8800*/  LOP3.LUT R67, R70, 0xffff0000, RZ, 0xc0, !PT ;  /* 0xffff000046437812 */ /* 0x000fe200078ec0ff */
[----:B------:R-:W-:Y:S01]  /*8810*/  FMUL R3, R47, R12 ;  /* 0x0000000c2f037220 */ /* 0x000fe20000400000 */
[----:B------:R-:W-:Y:S01]  /*8820*/  F2FP.BF16.F32.PACK_AB R6, R9, R8 ;  /* 0x000000080906723e */ /* 0x000fe200000010ff */
[----:B------:R-:W-:Y:S01]  /*8830*/  FFMA R2, R49, R53, R2 ;  /* 0x0000003531027223 */ /* 0x000fe20000000002 */
[----:B------:R-:W-:Y:S01]  /*8840*/  FMUL R10, R47, R13 ;  /* 0x0000000d2f0a7220 */ /* 0x000fe20000400000 */
[----:B------:R-:W-:Y:S01]  /*8850*/  FFMA R3, R49, R54, R3 ;  /* 0x0000003631037223 */ /* 0x000fe20000000003 */
[----:B------:R-:W-:Y:S01]  /*8860*/  SHF.L.U32 R68, R71, 0x10, RZ ;  /* 0x0000001047447819 */ /* 0x000fe200000006ff */
[----:B------:R-:W-:Y:S01]  /*8870*/  FMUL R11, R47, R14 ;  /* 0x0000000e2f0b7220 */ /* 0x000fe20000400000 */
[----:B------:R-:W-:Y:S01]  /*8880*/  F2FP.BF16.F32.PACK_AB R7, R2, R0 ;  /* 0x000000000207723e */ /* 0x000fe200000010ff */
[----:B------:R-:W-:Y:S01]  /*8890*/  FFMA R10, R49, R55, R10 ;  /* 0x00000037310a7223 */ /* 0x000fe2000000000a */
[C---:B------:R-:W-:Y:S01]  /*88a0*/  FMUL R15, R47.reuse, R15 ;  /* 0x0000000f2f0f7220 */ /* 0x040fe20000400000 */
[C---:B------:R-:W-:Y:S01]  /*88b0*/  FMUL R12, R47.reuse, R16 ;  /* 0x000000102f0c7220 */ /* 0x040fe20000400000 */
[----:B------:R-:W-:Y:S01]  /*88c0*/  FMUL R13, R47, R17 ;  /* 0x000000112f0d7220 */ /* 0x000fe20000400000 */
[----:B------:R1:W-:Y:S01]  /*88d0*/  STS.128 [R100+0x6000], R4 ;  /* 0x0060000464007388 */ /* 0x0003e20000000c00 */
[----:B------:R-:W-:Y:S01]  /*88e0*/  LOP3.LUT R69, R71, 0xffff0000, RZ, 0xc0, !PT ;  /* 0xffff000047457812 */ /* 0x000fe200078ec0ff */
[C---:B------:R-:W-:Y:S01]  /*88f0*/  FFMA R11, R49.reuse, R56, R11 ;  /* 0x00000038310b7223 */ /* 0x040fe2000000000b */
[----:B------:R-:W-:Y:S01]  /*8900*/  SHF.L.U32 R70, R76, 0x10, RZ ;  /* 0x000000104c467819 */ /* 0x000fe200000006ff */
[C---:B------:R-:W-:Y:S01]  /*8910*/  FFMA R15, R49.reuse, R57, R15 ;  /* 0x00000039310f7223 */ /* 0x040fe2000000000f */
[----:B------:R-:W-:Y:S01]  /*8920*/  F2FP.BF16.F32.PACK_AB R8, R10, R3 ;  /* 0x000000030a08723e */ /* 0x000fe200000010ff */
[C---:B------:R-:W-:Y:S01]  /*8930*/  FFMA R12, R49.reuse, R58, R12 ;  /* 0x0000003a310c7223 */ /* 0x040fe2000000000c */
[----:B------:R-:W-:Y:S01]  /*8940*/  FFMA R13, R49, R59, R13 ;  /* 0x0000003b310d7223 */ /* 0x000fe2000000000d */
[C---:B------:R-:W-:Y:S01]  /*8950*/  FMUL R14, R47.reuse, R18 ;  /* 0x000000122f0e7220 */ /* 0x040fe20000400000 */
[C---:B------:R-:W-:Y:S01]  /*8960*/  FMUL R19, R47.reuse, R19 ;  /* 0x000000132f137220 */ /* 0x040fe20000400000 */
[C---:B------:R-:W-:Y:S01]  /*8970*/  FMUL R16, R47.reuse, R20 ;  /* 0x000000142f107220 */ /* 0x040fe20000400000 */
[----:B------:R-:W-:Y:S01]  /*8980*/  FMUL R17, R47, R21 ;  /* 0x000000152f117220 */ /* 0x000fe20000400000 */
[----:B------:R-:W-:Y:S01]  /*8990*/  FFMA R14, R49, R60, R14 ;  /* 0x0000003c310e7223 */ /* 0x000fe2000000000e */
        /* <DEDUP_REMOVED lines=9> */
[----:B------:R-:W-:Y:S01]  /*8a30*/  F2FP.BF16.F32.PACK_AB R9, R15, R11 ;  /* 0x0000000b0f09723e */ /* 0x000fe200000010ff */
[----:B------:R-:W-:Y:S01]  /*8a40*/  FFMA R23, R49, R65, R23 ;  /* 0x0000004131177223 */ /* 0x000fe20000000017 */
[----:B------:R-:W-:Y:S01]  /*8a50*/  FMUL R27, R47, R27 ;  /* 0x0000001b2f1b7220 */ /* 0x000fe20000400000 */
[----:B------:R-:W-:Y:S01]  /*8a60*/  F2FP.BF16.F32.PACK_AB R10, R13, R12 ;  /* 0x0000000c0d0a723e */ /* 0x000fe200000010ff */
[----:B------:R-:W-:Y:S01]  /*8a70*/  FFMA R20, R49, R66, R20 ;  /* 0x0000004231147223 */ /* 0x000fe20000000014 */
[----:B------:R-:W-:Y:S01]  /*8a80*/  F2FP.BF16.F32.PACK_AB R11, R19, R14 ;  /* 0x0000000e130b723e */ /* 0x000fe200000010ff */
[----:B------:R-:W-:Y:S01]  /*8a90*/  FMUL R24, R47, R28 ;  /* 0x0000001c2f187220 */ /* 0x000fe20000400000 */
[----:B------:R-:W-:Y:S01]  /*8aa0*/  LOP3.LUT R71, R76, 0xffff0000, RZ, 0xc0, !PT ;  /* 0xffff00004c477812 */ /* 0x000fe200078ec0ff */
[----:B------:R-:W-:Y:S01]  /*8ab0*/  FFMA R21, R49, R67, R21 ;  /* 0x0000004331157223 */ /* 0x000fe20000000015 */
[----:B------:R-:W-:Y:S01]  /*8ac0*/  SHF.L.U32 R72, R77, 0x10, RZ ;  /* 0x000000104d487819 */ /* 0x000fe200000006ff */
[----:B------:R1:W-:Y:S01]  /*8ad0*/  STS.128 [R99+0x6010], R8 ;  /* 0x0060100863007388 */ /* 0x0003e20000000c00 */
[----:B------:R-:W-:Y:S01]  /*8ae0*/  FMUL R25, R47, R29 ;  /* 0x0000001d2f197220 */ /* 0x000fe20000400000 */
[----:B------:R-:W-:Y:S01]  /*8af0*/  FFMA R22, R49, R68, R22 ;  /* 0x0000004431167223 */ /* 0x000fe20000000016 */
[----:B------:R-:W-:Y:S01]  /*8b00*/  LOP3.LUT R73, R77, 0xffff0000, RZ, 0xc0, !PT ;  /* 0xffff00004d497812 */ /* 0x000fe200078ec0ff */
[----:B------:R-:W-:Y:S01]  /*8b10*/  FMUL R26, R47, R30 ;  /* 0x0000001e2f1a7220 */ /* 0x000fe20000400000 */
[----:B------:R-:W-:Y:S01]  /*8b20*/  FFMA R27, R49, R69, R27 ;  /* 0x00000045311b7223 */ /* 0x000fe2000000001b */
[C---:B------:R-:W-:Y:S01]  /*8b30*/  SHF.L.U32 R74, R78.reuse, 0x10, RZ ;  /* 0x000000104e4a7819 */ /* 0x040fe200000006ff */
[----:B------:R-:W-:Y:S01]  /*8b40*/  FMUL R31, R47, R31 ;  /* 0x0000001f2f1f7220 */ /* 0x000fe20000400000 */
[----:B------:R-:W-:Y:S01]  /*8b50*/  FFMA R24, R49, R70, R24 ;  /* 0x0000004631187223 */ /* 0x000fe20000000018 */
[----:B------:R-:W-:Y:S01]  /*8b60*/  LOP3.LUT R75, R78, 0xffff0000, RZ, 0xc0, !PT ;  /* 0xffff00004e4b7812 */ /* 0x000fe200078ec0ff */
[----:B------:R-:W-:Y:S01]  /*8b70*/  FMUL R28, R47, R32 ;  /* 0x000000202f1c7220 */ /* 0x000fe20000400000 */
[----:B------:R-:W-:Y:S01]  /*8b80*/  FFMA R25, R49, R71, R25 ;  /* 0x0000004731197223 */ /* 0x000fe20000000019 */
[----:B------:R-:W-:Y:S01]  /*8b90*/  SHF.L.U32 R76, R79, 0x10, RZ ;  /* 0x000000104f4c7819 */ /* 0x000fe200000006ff */
[----:B------:R-:W-:Y:S01]  /*8ba0*/  FMUL R29, R47, R33 ;  /* 0x000000212f1d7220 */ /* 0x000fe20000400000 */
[----:B------:R-:W-:Y:S01]  /*8bb0*/  F2FP.BF16.F32.PACK_AB R16, R17, R16 ;  /* 0x000000101110723e */ /* 0x000fe200000010ff */
[----:B------:R-:W-:Y:S01]  /*8bc0*/  FFMA R26, R49, R72, R26 ;  /* 0x00000048311a7223 */ /* 0x000fe2000000001a */
[----:B------:R-:W-:Y:S01]  /*8bd0*/  LOP3.LUT R77, R79, 0xffff0000, RZ, 0xc0, !PT ;  /* 0xffff00004f4d7812 */ /* 0x000fe200078ec0ff */
        /* <DEDUP_REMOVED lines=33> */
.L_x_133:
[----:B------:R-:W-:Y:S05]  /*8df0*/  BSYNC.RECONVERGENT B0 ;  /* 0x0000000000007941 */ /* 0x000fea0003800200 */
.L_x_132:
[----:B------:R-:W-:Y:S01]  /*8e00*/  BAR.SYNC.DEFER_BLOCKING 0x1, 0x80 ;  /* 0x0042000000007b1d */ /* 0x000fe20000010000 */
[----:B------:R-:W-:Y:S01]  /*8e10*/  UISETP.NE.AND UP0, UPT, UR49, -0x4, UPT ;  /* 0xfffffffc3100788c */ /* 0x000fe2000bf05270 */
[----:B------:R-:W-:Y:S08]  /*8e20*/  IADD3 R45, PT, PT, R45, 0x1, RZ ;  /* 0x000000012d2d7810 */ /* 0x000ff00007ffe0ff */
[----:B------:R-:W-:Y:S05]  /*8e30*/  BRA.U !UP0, `(.L_x_134) ;  /* 0x0000000108287547 */ /* 0x000fea000b800000 */
[----:B------:R-:W-:Y:S01]  /*8e40*/  ISETP.NE.AND P0, PT, R107, RZ, PT ;  /* 0x000000ff6b00720c */ /* 0x000fe20003f05270 */
[----:B------:R-:W-:Y:S01]  /*8e50*/  IMAD.U32 R2, RZ, RZ, UR51 ;  /* 0x00000033ff027e24 */ /* 0x000fe2000f8e00ff */
[----:B------:R-:W-:Y:S01]  /*8e60*/  UIADD3 UR51, UPT, UPT, UR51, 0x1, URZ ;  /* 0x0000000133337890 */ /* 0x000fe2000fffe0ff */
[----:B------:R-:W-:Y:S03]  /*8e70*/  IMAD.U32 R0, RZ, RZ, UR37 ;  /* 0x00000025ff007e24 */ /* 0x000fe6000f8e00ff */
[----:B------:R-:W-:Y:S04]  /*8e80*/  UISETP.NE.AND UP0, UPT, UR51, 0x4, UPT ;  /* 0x000000043300788c */ /* 0x000fe8000bf05270 */
[----:B------:R-:W-:Y:S03]  /*8e90*/  USEL UR51, UR51, URZ, UP0 ;  /* 0x000000ff33337287 */ /* 0x000fe60008000000 */
[----:B------:R-:W-:Y:S05]  /*8ea0*/  @P0 LEA R2, R2, UR48, 0x3 ;  /* 0x0000003002020c11 */ /* 0x000fea000f8e18ff */
[----:B------:R-:W-:Y:S05]  /*8eb0*/  @P0 VIADD R2, R2, 0xe0 ;  /* 0x000000e002020836 */ /* 0x000fea0000000000 */
[----:B------:R-:W-:Y:S04]  /*8ec0*/  @P0 PRMT R0, R0, 0x654, R2 ;  /* 0x0000065400000816 */ /* 0x000fe80000000002 */
[----:B------:R2:W-:Y:S03]  /*8ed0*/  @P0 SYNCS.ARRIVE.TRANS64.RED.A1T0 RZ, [R0+URZ], RZ ;  /* 0x000000ff00ff09a7 */ /* 0x0005e600081004ff */
.L_x_134:
[----:B------:R-:W-:Y:S01]  /*8ee0*/  ISETP.NE.AND P2, PT, R103, RZ, PT ;  /* 0x000000ff6700720c */ /* 0x000fe20003f45270 */
[----:B------:R-:W-:Y:S01]  /*8ef0*/  UIADD3 UR49, UPT, UPT, UR49, 0x4, URZ ;  /* 0x0000000431317890 */ /* 0x000fe2000fffe0ff */
[----:B------:R-:W-:Y:S01]  /*8f00*/  ISETP.NE.AND P0, PT, R105, 0x2, PT ;  /* 0x000000026900780c */ /* 0x000fe20003f05270 */
[----:B------:R-:W-:Y:S01]  /*8f10*/  IMAD.IADD R14, R43, 0x1, R86 ;  /* 0x000000012b0e7824 */ /* 0x000fe200078e0256 */
[----:B------:R-:W-:Y:S01]  /*8f20*/  ISETP.NE.AND P1, PT, R45, 0x4, PT ;  /* 0x000000042d00780c */ /* 0x000fe20003f25270 */
[----:B------:R-:W-:Y:S01]  /*8f30*/  IMAD.IADD R15, R44, 0x1, R87 ;  /* 0x000000012c0f7824 */ /* 0x000fe200078e0257 */
[----:B------:R-:W-:Y:S02]  /*8f40*/  SEL R2, RZ, 0x1, P0 ;  /* 0x00000001ff027807 */ /* 0x000fe40000000000 */
[----:B--2---:R-:W-:Y:S02]  /*8f50*/  SEL R0, RZ, 0x1, P1 ;  /* 0x00000001ff007807 */ /* 0x004fe40000800000 */
[----:B------:R-:W-:Y:S02]  /*8f60*/  LOP3.LUT R95, R95, R2, RZ, 0x3c, !PT ;  /* 0x000000025f5f7212 */ /* 0x000fe400078e3cff */
[----:B------:R-:W-:Y:S02]  /*8f70*/  LOP3.LUT R96, R96, R0, RZ, 0x3c, !PT ;  /* 0x0000000060607212 */ /* 0x000fe400078e3cff */
[----:B------:R-:W-:Y:S02]  /*8f80*/  @P2 R2UR UR36, R94 ;  /* 0x000000005e2422ca */ /* 0x000fe400000e0000 */
[----:B------:R-:W-:Y:S02]  /*8f90*/  SEL R105, R105, RZ, P0 ;  /* 0x000000ff69697207 */ /* 0x000fe40000000000 */
[----:B------:R-:W-:Y:S01]  /*8fa0*/  SEL R45, R45, RZ, P1 ;  /* 0x000000ff2d2d7207 */ /* 0x000fe20000800000 */
[----:B------:R-:W-:Y:S10]  /*8fb0*/  @P2 BRA `(.L_x_135) ;  /* 0xffffffc000502947 */ /* 0x000ff4000383ffff */
[----:B------:R-:W-:-:S09]  /*8fc0*/  UISETP.NE.AND UP0, UPT, UR50, URZ, UPT ;  /* 0x000000ff3200728c */ /* 0x000fd2000bf05270 */
[----:B------:R-:W-:Y:S05]  /*8fd0*/  BRA.U !UP0, `(.L_x_136) ;  /* 0x0000000108487547 */ /* 0x000fea000b800000 */
[----:B------:R-:W2:Y:S02]  /*8fe0*/  LDCU.64 UR4, c[0x0][0x890] ;  /* 0x00011200ff0477ac */ /* 0x000ea40008000a00 */
[----:B--2---:R-:W-:-:S04]  /*8ff0*/  UISETP.NE.U32.AND UP0, UPT, UR4, URZ, UPT ;  /* 0x000000ff0400728c */ /* 0x004fc8000bf05070 */
[----:B------:R-:W-:-:S09]  /*9000*/  UISETP.NE.AND.EX UP0, UPT, UR5, URZ, UPT, UP0 ;  /* 0x000000ff0500728c */ /* 0x000fd2000bf05300 */
[----:B------:R-:W-:Y:S05]  /*9010*/  BRA.U UP0, `(.L_x_137) ;  /* 0x00000001000c7547 */ /* 0x000fea000b800000 */
[----:B------:R-:W-:-:S13]  /*9020*/  FSETP.NEU.AND P0, PT, R49, RZ, PT ;  /* 0x000000ff3100720b */ /* 0x000fda0003f0d000 */
[----:B------:R-:W-:Y:S05]  /*9030*/  @!P0 EXIT ;  /* 0x000000000000894d */ /* 0x000fea0003800000 */
[----:B------:R-:W-:Y:S05]  /*9040*/  BRA `(.L_x_136) ;  /* 0x00000000002c7947 */ /* 0x000fea0003800000 */
.L_x_137:
[----:B------:R-:W-:Y:S01]  /*9050*/  ISETP.NE.AND P0, PT, R104, RZ, PT ;  /* 0x000000ff6800720c */ /* 0x000fe20003f05270 */
[----:B------:R-:W-:-:S12]  /*9060*/  BSSY.RECONVERGENT B0, `(.L_x_136) ;  /* 0x0000009000007945 */ /* 0x000fd80003800200 */
[----:B------:R-:W-:Y:S05]  /*9070*/  @P0 BRA `(.L_x_138) ;  /* 0x0000000000140947 */ /* 0x000fea0003800000 */
[----:B------:R-:W2:Y:S02]  /*9080*/  LDCU.64 UR4, c[0x0][0x888] ;  /* 0x00011100ff0477ac */ /* 0x000ea40008000a00 */
[----:B--2---:R-:W-:-:S04]  /*9090*/  ISETP.NE.U32.AND P0, PT, RZ, UR4, PT ;  /* 0x00000004ff007c0c */ /* 0x004fc8000bf05070 */
[----:B------:R-:W-:-:S13]  /*90a0*/  ISETP.NE.AND.EX P0, PT, RZ, UR5, PT, P0 ;  /* 0x00000005ff007c0c */ /* 0x000fda000bf05300 */
[----:B------:R-:W-:Y:S05]  /*90b0*/  @!P0 EXIT ;  /* 0x000000000000894d */ /* 0x000fea0003800000 */
[----:B------:R-:W-:Y:S05]  /*90c0*/  BRA `(.L_x_139) ;  /* 0x0000000000087947 */ /* 0x000fea0003800000 */
.L_x_138:
[----:B------:R-:W-:-:S13]  /*90d0*/  FSETP.NEU.AND P0, PT, R49, RZ, PT ;  /* 0x000000ff3100720b */ /* 0x000fda0003f0d000 */
[----:B------:R-:W-:Y:S05]  /*90e0*/  @!P0 EXIT ;  /* 0x000000000000894d */ /* 0x000fea0003800000 */
.L_x_139:
[----:B------:R-:W-:Y:S05]  /*90f0*/  BSYNC.RECONVERGENT B0 ;  /* 0x0000000000007941 */ /* 0x000fea0003800200 */
.L_x_136:
[----:B------:R-:W-:Y:S01]  /*9100*/  ULEA UR4, UR51, UR48, 0x3 ;  /* 0x0000003033047291 */ /* 0x000fe2000f8e18ff */
[----:B------:R-:W-:-:S04]  /*9110*/  DEPBAR.LE SB0, 0x0 ;  /* 0x000080000000791a */ /* 0x000fc80000000000 */
[----:B------:R-:W-:-:S04]  /*9120*/  UIADD3 UR4, UPT, UPT, UR4, 0xe0, URZ ;  /* 0x000000e004047890 */ /* 0x000fc8000fffe0ff */
[----:B------:R-:W-:-:S09]  /*9130*/  UPRMT UR4, UR37, 0x654, UR4 ;  /* 0x0000065425047896 */ /* 0x000fd20008000004 */
[----:B------:R-:W-:Y:S01]  /*9140*/  SYNCS.ARRIVE.TRANS64.RED.A1T0 RZ, [UR4], RZ ;  /* 0x000000ffffff79a7 */ /* 0x000fe20008100404 */
[----:B------:R-:W-:Y:S05]  /*9150*/  EXIT ;  /* 0x000000000000794d */ /* 0x000fea0003800000 */
.L_x_20:
[----:B--2---:R2:W1:Y:S02]  /*9160*/  SYNCS.PHASECHK.TRANS64.TRYWAIT P0, [R2+URZ+0x180], R3 ;  /* 0x00018003020075a7 */ /* 0x00446400080011ff */
[----:B-1----:R-:W-:Y:S05]  /*9170*/  @!P0 NANOSLEEP.SYNCS 0x989680 ;  /* 0x009896800000895d */ /* 0x002fea0003900000 */
[----:B------:R-:W1:Y:S02]  /*9180*/  @!P0 SYNCS.PHASECHK.TRANS64 P0, [R2+URZ+0x180], R3 ;  /* 0x00018003020085a7 */ /* 0x000e6400080010ff */
[----:B-1----:R-:W-:Y:S05]  /*9190*/  @!P0 BRA `(.L_x_20) ;  /* 0xfffffffc00f08947 */ /* 0x002fea000383ffff */
[----:B------:R-:W-:Y:S05]  /*91a0*/  BRA `(.L_x_140) ;  /* 0xffffff8400587947 */ /* 0x000fea000383ffff */
.L_x_23:
[----:B-1----:R-:W-:-:S07]  /*91b0*/  MOV R2, UR33 ;  /* 0x0000002100027c02 */ /* 0x002fce0008000f00 */
.L_x_141:
[----:B-1----:R1:W2:Y:S02]  /*91c0*/  SYNCS.PHASECHK.TRANS64.TRYWAIT P0, [R2+URZ+0x60], R4 ;  /* 0x00006004020075a7 */ /* 0x0022a400080011ff */
[----:B--2---:R-:W-:Y:S05]  /*91d0*/  @!P0 NANOSLEEP.SYNCS 0x989680 ;  /* 0x009896800000895d */ /* 0x004fea0003900000 */
[----:B------:R-:W2:Y:S02]  /*91e0*/  @!P0 SYNCS.PHASECHK.TRANS64 P0, [R2+URZ+0x60], R4 ;  /* 0x00006004020085a7 */ /* 0x000ea400080010ff */
[----:B--2---:R-:W-:Y:S05]  /*91f0*/  @!P0 BRA `(.L_x_141) ;  /* 0xfffffffc00f08947 */ /* 0x004fea000383ffff */
[----:B------:R-:W-:Y:S05]  /*9200*/  BRA `(.L_x_22) ;  /* 0xffffff8400a87947 */ /* 0x000fea000383ffff */
.L_x_29:
[----:B-1----:R-:W-:-:S07]  /*9210*/  MOV R2, UR17 ;  /* 0x0000001100027c02 */ /* 0x002fce0008000f00 */
.L_x_142:
[----:B-1----:R1:W2:Y:S02]  /*9220*/  SYNCS.PHASECHK.TRANS64.TRYWAIT P0, [R2+URZ+0x60], R4 ;  /* 0x00006004020075a7 */ /* 0x0022a400080011ff */
[----:B--2---:R-:W-:Y:S05]  /*9230*/  @!P0 NANOSLEEP.SYNCS 0x989680 ;  /* 0x009896800000895d */ /* 0x004fea0003900000 */
[----:B------:R-:W2:Y:S02]  /*9240*/  @!P0 SYNCS.PHASECHK.TRANS64 P0, [R2+URZ+0x60], R4 ;  /* 0x00006004020085a7 */ /* 0x000ea400080010ff */
[----:B--2---:R-:W-:Y:S05]  /*9250*/  @!P0 BRA `(.L_x_142) ;  /* 0xfffffffc00f08947 */ /* 0x004fea000383ffff */
[----:B------:R-:W-:Y:S05]  /*9260*/  BRA `(.L_x_28) ;  /* 0xffffff88004c7947 */ /* 0x000fea000383ffff */
.L_x_33:
[----:B-1----:R1:W2:Y:S02]  /*9270*/  SYNCS.PHASECHK.TRANS64.TRYWAIT P0, [R2+URZ+0x110], R3 ;  /* 0x00011003020075a7 */ /* 0x0022a400080011ff */
[----:B--2---:R-:W-:Y:S05]  /*9280*/  @!P0 NANOSLEEP.SYNCS 0x989680 ;  /* 0x009896800000895d */ /* 0x004fea0003900000 */
[----:B------:R-:W2:Y:S02]  /*9290*/  @!P0 SYNCS.PHASECHK.TRANS64 P0, [R2+URZ+0x110], R3 ;  /* 0x00011003020085a7 */ /* 0x000ea400080010ff */
[----:B--2---:R-:W-:Y:S05]  /*92a0*/  @!P0 BRA `(.L_x_33) ;  /* 0xfffffffc00f08947 */ /* 0x004fea000383ffff */
[----:B------:R-:W-:Y:S05]  /*92b0*/  BRA `(.L_x_143) ;  /* 0xffffff8800d87947 */ /* 0x000fea000383ffff */
.L_x_37:
[----:B----4-:R-:W-:-:S07]  /*92c0*/  MOV R0, UR5 ;  /* 0x0000000500007c02 */ /* 0x010fce0008000f00 */
.L_x_144:
[----:B-1----:R1:W2:Y:S02]  /*92d0*/  SYNCS.PHASECHK.TRANS64.TRYWAIT P0, [R0+URZ], R2 ;  /* 0x00000002000075a7 */ /* 0x0022a400080011ff */
[----:B--2---:R-:W-:Y:S05]  /*92e0*/  @!P0 NANOSLEEP.SYNCS 0x989680 ;  /* 0x009896800000895d */ /* 0x004fea0003900000 */
[----:B------:R-:W2:Y:S02]  /*92f0*/  @!P0 SYNCS.PHASECHK.TRANS64 P0, [R0+URZ], R2 ;  /* 0x00000002000085a7 */ /* 0x000ea400080010ff */
[----:B--2---:R-:W-:Y:S05]  /*9300*/  @!P0 BRA `(.L_x_144) ;  /* 0xfffffffc00f08947 */ /* 0x004fea000383ffff */
[----:B------:R-:W-:Y:S05]  /*9310*/  BRA `(.L_x_145) ;  /* 0xffffff9000487947 */ /* 0x000fea000383ffff */
.L_x_38:
[----:B----4-:R-:W-:-:S07]  /*9320*/  MOV R0, UR5 ;  /* 0x0000000500007c02 */ /* 0x010fce0008000f00 */
.L_x_146:
[----:B-1----:R1:W2:Y:S02]  /*9330*/  SYNCS.PHASECHK.TRANS64.TRYWAIT P0, [R0+URZ], R3 ;  /* 0x00000003000075a7 */ /* 0x0022a400080011ff */
[----:B--2---:R-:W-:Y:S05]  /*9340*/  @!P0 NANOSLEEP.SYNCS 0x989680 ;  /* 0x009896800000895d */ /* 0x004fea0003900000 */
[----:B------:R-:W2:Y:S02]  /*9350*/  @!P0 SYNCS.PHASECHK.TRANS64 P0, [R0+URZ], R3 ;  /* 0x00000003000085a7 */ /* 0x000ea400080010ff */
[----:B--2---:R-:W-:Y:S05]  /*9360*/  @!P0 BRA `(.L_x_146) ;  /* 0xfffffffc00f08947 */ /* 0x004fea000383ffff */
[----:B------:R-:W-:Y:S05]  /*9370*/  BRA `(.L_x_147) ;  /* 0xffffff9000547947 */ /* 0x000fea000383ffff */
.L_x_39:
[----:B----4-:R-:W-:-:S07]  /*9380*/  MOV R0, UR5 ;  /* 0x0000000500007c02 */ /* 0x010fce0008000f00 */
.L_x_148:
[----:B-1----:R1:W2:Y:S02]  /*9390*/  SYNCS.PHASECHK.TRANS64.TRYWAIT P0, [R0+URZ], R3 ;  /* 0x00000003000075a7 */ /* 0x0022a400080011ff */
[----:B--2---:R-:W-:Y:S05]  /*93a0*/  @!P0 NANOSLEEP.SYNCS 0x989680 ;  /* 0x009896800000895d */ /* 0x004fea0003900000 */
[----:B------:R-:W2:Y:S02]  /*93b0*/  @!P0 SYNCS.PHASECHK.TRANS64 P0, [R0+URZ], R3 ;  /* 0x00000003000085a7 */ /* 0x000ea400080010ff */
[----:B--2---:R-:W-:Y:S05]  /*93c0*/  @!P0 BRA `(.L_x_148) ;  /* 0xfffffffc00f08947 */ /* 0x004fea000383ffff */
[----:B------:R-:W-:Y:S05]  /*93d0*/  BRA `(.L_x_149) ;  /* 0xffffff9000607947 */ /* 0x000fea000383ffff */
.L_x_40:
[----:B----4-:R-:W-:-:S07]  /*93e0*/  MOV R0, UR5 ;  /* 0x0000000500007c02 */ /* 0x010fce0008000f00 */
.L_x_150:
[----:B-1----:R1:W2:Y:S02]  /*93f0*/  SYNCS.PHASECHK.TRANS64.TRYWAIT P0, [R0+URZ], R3 ;  /* 0x00000003000075a7 */ /* 0x0022a400080011ff */
[----:B--2---:R-:W-:Y:S05]  /*9400*/  @!P0 NANOSLEEP.SYNCS 0x989680 ;  /* 0x009896800000895d */ /* 0x004fea0003900000 */
[----:B------:R-:W2:Y:S02]  /*9410*/  @!P0 SYNCS.PHASECHK.TRANS64 P0, [R0+URZ], R3 ;  /* 0x00000003000085a7 */ /* 0x000ea400080010ff */
[----:B--2---:R-:W-:Y:S05]  /*9420*/  @!P0 BRA `(.L_x_150) ;  /* 0xfffffffc00f08947 */ /* 0x004fea000383ffff */
[----:B------:R-:W-:Y:S05]  /*9430*/  BRA `(.L_x_151) ;  /* 0xffffff90006c7947 */ /* 0x000fea000383ffff */
.L_x_41:
[----:B----4-:R-:W-:-:S07]  /*9440*/  MOV R0, UR5 ;  /* 0x0000000500007c02 */ /* 0x010fce0008000f00 */
.L_x_152:
[----:B-1----:R1:W2:Y:S02]  /*9450*/  SYNCS.PHASECHK.TRANS64.TRYWAIT P0, [R0+URZ], R3 ;  /* 0x00000003000075a7 */ /* 0x0022a400080011ff */
[----:B--2---:R-:W-:Y:S05]  /*9460*/  @!P0 NANOSLEEP.SYNCS 0x989680 ;  /* 0x009896800000895d */ /* 0x004fea0003900000 */
[----:B------:R-:W2:Y:S02]  /*9470*/  @!P0 SYNCS.PHASECHK.TRANS64 P0, [R0+URZ], R3 ;  /* 0x00000003000085a7 */ /* 0x000ea400080010ff */
[----:B--2---:R-:W-:Y:S05]  /*9480*/  @!P0 BRA `(.L_x_152) ;  /* 0xfffffffc00f08947 */ /* 0x004fea000383ffff */
[----:B------:R-:W-:Y:S05]  /*9490*/  BRA `(.L_x_153) ;  /* 0xffffff9000787947 */ /* 0x000fea000383ffff */
.L_x_42:
[----:B----4-:R-:W-:-:S07]  /*94a0*/  MOV R0, UR5 ;  /* 0x0000000500007c02 */ /* 0x010fce0008000f00 */
.L_x_154:
[----:B-1----:R1:W2:Y:S02]  /*94b0*/  SYNCS.PHASECHK.TRANS64.TRYWAIT P0, [R0+URZ], R3 ;  /* 0x00000003000075a7 */ /* 0x0022a400080011ff */
[----:B--2---:R-:W-:Y:S05]  /*94c0*/  @!P0 NANOSLEEP.SYNCS 0x989680 ;  /* 0x009896800000895d */ /* 0x004fea0003900000 */
[----:B------:R-:W2:Y:S02]  /*94d0*/  @!P0 SYNCS.PHASECHK.TRANS64 P0, [R0+URZ], R3 ;  /* 0x00000003000085a7 */ /* 0x000ea400080010ff */
[----:B--2---:R-:W-:Y:S05]  /*94e0*/  @!P0 BRA `(.L_x_154) ;  /* 0xfffffffc00f08947 */ /* 0x004fea000383ffff */
[----:B------:R-:W-:Y:S05]  /*94f0*/  BRA `(.L_x_155) ;  /* 0xffffff9000847947 */ /* 0x000fea000383ffff */
.L_x_43:
[----:B----4-:R-:W-:-:S07]  /*9500*/  MOV R0, UR5 ;  /* 0x0000000500007c02 */ /* 0x010fce0008000f00 */
.L_x_156:
[----:B-1----:R1:W2:Y:S02]  /*9510*/  SYNCS.PHASECHK.TRANS64.TRYWAIT P0, [R0+URZ], R3 ;  /* 0x00000003000075a7 */ /* 0x0022a400080011ff */
[----:B--2---:R-:W-:Y:S05]  /*9520*/  @!P0 NANOSLEEP.SYNCS 0x989680 ;  /* 0x009896800000895d */ /* 0x004fea0003900000 */
[----:B------:R-:W2:Y:S02]  /*9530*/  @!P0 SYNCS.PHASECHK.TRANS64 P0, [R0+URZ], R3 ;  /* 0x00000003000085a7 */ /* 0x000ea400080010ff */
[----:B--2---:R-:W-:Y:S05]  /*9540*/  @!P0 BRA `(.L_x_156) ;  /* 0xfffffffc00f08947 */ /* 0x004fea000383ffff */
[----:B------:R-:W-:Y:S05]  /*9550*/  BRA `(.L_x_157) ;  /* 0xffffff9000907947 */ /* 0x000fea000383ffff */
.L_x_44:
[----:B----4-:R-:W-:-:S07]  /*9560*/  MOV R0, UR5 ;  /* 0x0000000500007c02 */ /* 0x010fce0008000f00 */
.L_x_158:
[----:B-1----:R1:W2:Y:S02]  /*9570*/  SYNCS.PHASECHK.TRANS64.TRYWAIT P0, [R0+URZ], R3 ;  /* 0x00000003000075a7 */ /* 0x0022a400080011ff */
[----:B--2---:R-:W-:Y:S05]  /*9580*/  @!P0 NANOSLEEP.SYNCS 0x989680 ;  /* 0x009896800000895d */ /* 0x004fea0003900000 */
[----:B------:R-:W2:Y:S02]  /*9590*/  @!P0 SYNCS.PHASECHK.TRANS64 P0, [R0+URZ], R3 ;  /* 0x00000003000085a7 */ /* 0x000ea400080010ff */
[----:B--2---:R-:W-:Y:S05]  /*95a0*/  @!P0 BRA `(.L_x_158) ;  /* 0xfffffffc00f08947 */ /* 0x004fea000383ffff */
[----:B------:R-:W-:Y:S05]  /*95b0*/  BRA `(.L_x_159) ;  /* 0xffffff90009c7947 */ /* 0x000fea000383ffff */
.L_x_45:
[----:B----4-:R-:W-:-:S07]  /*95c0*/  MOV R0, UR5 ;  /* 0x0000000500007c02 */ /* 0x010fce0008000f00 */
.L_x_160:
[----:B-1----:R1:W2:Y:S02]  /*95d0*/  SYNCS.PHASECHK.TRANS64.TRYWAIT P0, [R0+URZ], R3 ;  /* 0x00000003000075a7 */ /* 0x0022a400080011ff */
[----:B--2---:R-:W-:Y:S05]  /*95e0*/  @!P0 NANOSLEEP.SYNCS 0x989680 ;  /* 0x009896800000895d */ /* 0x004fea0003900000 */
[----:B------:R-:W2:Y:S02]  /*95f0*/  @!P0 SYNCS.PHASECHK.TRANS64 P0, [R0+URZ], R3 ;  /* 0x00000003000085a7 */ /* 0x000ea400080010ff */
[----:B--2---:R-:W-:Y:S05]  /*9600*/  @!P0 BRA `(.L_x_160) ;  /* 0xfffffffc00f08947 */ /* 0x004fea000383ffff */
[----:B------:R-:W-:Y:S05]  /*9610*/  BRA `(.L_x_161) ;  /* 0xffffff9000a87947 */ /* 0x000fea000383ffff */
.L_x_46:
[----:B----4-:R-:W-:-:S07]  /*9620*/  MOV R0, UR5 ;  /* 0x0000000500007c02 */ /* 0x010fce0008000f00 */
.L_x_162:
[----:B-1----:R1:W2:Y:S02]  /*9630*/  SYNCS.PHASECHK.TRANS64.TRYWAIT P0, [R0+URZ], R3 ;  /* 0x00000003000075a7 */ /* 0x0022a400080011ff */
[----:B--2---:R-:W-:Y:S05]  /*9640*/  @!P0 NANOSLEEP.SYNCS 0x989680 ;  /* 0x009896800000895d */ /* 0x004fea0003900000 */
[----:B------:R-:W2:Y:S02]  /*9650*/  @!P0 SYNCS.PHASECHK.TRANS64 P0, [R0+URZ], R3 ;  /* 0x00000003000085a7 */ /* 0x000ea400080010ff */
[----:B--2---:R-:W-:Y:S05]  /*9660*/  @!P0 BRA `(.L_x_162) ;  /* 0xfffffffc00f08947 */ /* 0x004fea000383ffff */
[----:B------:R-:W-:Y:S05]  /*9670*/  BRA `(.L_x_163) ;  /* 0xffffff9000b47947 */ /* 0x000fea000383ffff */
.L_x_47:
[----:B----4-:R-:W-:-:S07]  /*9680*/  MOV R0, UR5 ;  /* 0x0000000500007c02 */ /* 0x010fce0008000f00 */
.L_x_164:
[----:B-1----:R1:W2:Y:S02]  /*9690*/  SYNCS.PHASECHK.TRANS64.TRYWAIT P0, [R0+URZ], R3 ;  /* 0x00000003000075a7 */ /* 0x0022a400080011ff */
[----:B--2---:R-:W-:Y:S05]  /*96a0*/  @!P0 NANOSLEEP.SYNCS 0x989680 ;  /* 0x009896800000895d */ /* 0x004fea0003900000 */
[----:B------:R-:W2:Y:S02]  /*96b0*/  @!P0 SYNCS.PHASECHK.TRANS64 P0, [R0+URZ], R3 ;  /* 0x00000003000085a7 */ /* 0x000ea400080010ff */
[----:B--2---:R-:W-:Y:S05]  /*96c0*/  @!P0 BRA `(.L_x_164) ;  /* 0xfffffffc00f08947 */ /* 0x004fea000383ffff */
[----:B------:R-:W-:Y:S05]  /*96d0*/  BRA `(.L_x_165) ;  /* 0xffffff9000c07947 */ /* 0x000fea000383ffff */
.L_x_50:
[----:B-1----:R1:W2:Y:S02]  /*96e0*/  SYNCS.PHASECHK.TRANS64.TRYWAIT P0, [R0+URZ+0x170], R4 ;  /* 0x00017004000075a7 */ /* 0x0022a400080011ff */
[----:B--2---:R-:W-:Y:S05]  /*96f0*/  @!P0 NANOSLEEP.SYNCS 0x989680 ;  /* 0x009896800000895d */ /* 0x004fea0003900000 */
[----:B------:R-:W2:Y:S02]  /*9700*/  @!P0 SYNCS.PHASECHK.TRANS64 P0, [R0+URZ+0x170], R4 ;  /* 0x00017004000085a7 */ /* 0x000ea400080010ff */
[----:B--2---:R-:W-:Y:S05]  /*9710*/  @!P0 BRA `(.L_x_50) ;  /* 0xfffffffc00f08947 */ /* 0x004fea000383ffff */
[----:B------:R-:W-:Y:S05]  /*9720*/  BRA `(.L_x_166) ;  /* 0xffffff94001c7947 */ /* 0x000fea000383ffff */
.L_x_51:
[----:B------:R-:W-:-:S07]  /*9730*/  MOV R0, UR5 ;  /* 0x0000000500007c02 */ /* 0x000fce0008000f00 */
.L_x_167:
[----:B-1----:R1:W2:Y:S02]  /*9740*/  SYNCS.PHASECHK.TRANS64.TRYWAIT P0, [R0+URZ+0x120], R5 ;  /* 0x00012005000075a7 */ /* 0x0022a400080011ff */
[----:B--2---:R-:W-:Y:S05]  /*9750*/  @!P0 NANOSLEEP.SYNCS 0x989680 ;  /* 0x009896800000895d */ /* 0x004fea0003900000 */
[----:B------:R-:W2:Y:S02]  /*9760*/  @!P0 SYNCS.PHASECHK.TRANS64 P0, [R0+URZ+0x120], R5 ;  /* 0x00012005000085a7 */ /* 0x000ea400080010ff */
[----:B--2---:R-:W-:Y:S05]  /*9770*/  @!P0 BRA `(.L_x_167) ;  /* 0xfffffffc00f08947 */ /* 0x004fea000383ffff */
[----:B------:R-:W-:Y:S05]  /*9780*/  BRA `(.L_x_168) ;  /* 0xffffff94002c7947 */ /* 0x000fea000383ffff */
.L_x_52:
[----:B-1----:R1:W2:Y:S02]  /*9790*/  SYNCS.PHASECHK.TRANS64.TRYWAIT P1, [R0+URZ+0x110], R4 ;  /* 0x00011004000075a7 */ /* 0x0022a400080211ff */
[----:B--2---:R-:W-:Y:S05]  /*97a0*/  @!P1 NANOSLEEP.SYNCS 0x989680 ;  /* 0x009896800000995d */ /* 0x004fea0003900000 */
[----:B------:R-:W2:Y:S02]  /*97b0*/  @!P1 SYNCS.PHASECHK.TRANS64 P1, [R0+URZ+0x110], R4 ;  /* 0x00011004000095a7 */ /* 0x000ea400080210ff */
[----:B--2---:R-:W-:Y:S05]  /*97c0*/  @!P1 BRA `(.L_x_52) ;  /* 0xfffffffc00f09947 */ /* 0x004fea000383ffff */
[----:B------:R-:W-:Y:S05]  /*97d0*/  BRA `(.L_x_169) ;  /* 0xffffff94005c7947 */ /* 0x000fea000383ffff */
.L_x_55:
[----:B------:R-:W-:-:S07]  /*97e0*/  MOV R0, UR5 ;  /* 0x0000000500007c02 */ /* 0x000fce0008000f00 */
.L_x_170:
[----:B-1----:R1:W2:Y:S02]  /*97f0*/  SYNCS.PHASECHK.TRANS64.TRYWAIT P0, [R0+URZ+0x120], R2 ;  /* 0x00012002000075a7 */ /* 0x0022a400080011ff */
[----:B--2---:R-:W-:Y:S05]  /*9800*/  @!P0 NANOSLEEP.SYNCS 0x989680 ;  /* 0x009896800000895d */ /* 0x004fea0003900000 */
[----:B------:R-:W2:Y:S02]  /*9810*/  @!P0 SYNCS.PHASECHK.TRANS64 P0, [R0+URZ+0x120], R2 ;  /* 0x00012002000085a7 */ /* 0x000ea400080010ff */
[----:B--2---:R-:W-:Y:S05]  /*9820*/  @!P0 BRA `(.L_x_170) ;  /* 0xfffffffc00f08947 */ /* 0x004fea000383ffff */
[----:B------:R-:W-:Y:S05]  /*9830*/  BRA `(.L_x_54) ;  /* 0xffffff9400b07947 */ /* 0x000fea000383ffff */
.L_x_62:
[----:B-1----:R1:W2:Y:S02]  /*9840*/  SYNCS.PHASECHK.TRANS64.TRYWAIT P1, [R0+URZ+0x110], R2 ;  /* 0x00011002000075a7 */ /* 0x0022a400080211ff */
[----:B--2---:R-:W-:Y:S05]  /*9850*/  @!P1 NANOSLEEP.SYNCS 0x989680 ;  /* 0x009896800000995d */ /* 0x004fea0003900000 */
[----:B------:R-:W2:Y:S02]  /*9860*/  @!P1 SYNCS.PHASECHK.TRANS64 P1, [R0+URZ+0x110], R2 ;  /* 0x00011002000095a7 */ /* 0x000ea400080210ff */
[----:B--2---:R-:W-:Y:S05]  /*9870*/  @!P1 BRA `(.L_x_62) ;  /* 0xfffffffc00f09947 */ /* 0x004fea000383ffff */
[----:B------:R-:W-:Y:S05]  /*9880*/  BRA `(.L_x_171) ;  /* 0xffffff9c00107947 */ /* 0x000fea000383ffff */
.L_x_63:
[----:B------:R-:W-:-:S07]  /*9890*/  MOV R2, UR8 ;  /* 0x0000000800027c02 */ /* 0x000fce0008000f00 */
.L_x_172:
[----:B-1----:R1:W2:Y:S02]  /*98a0*/  SYNCS.PHASECHK.TRANS64.TRYWAIT P0, [R2+URZ+0x150], R0 ;  /* 0x00015000020075a7 */ /* 0x0022a400080011ff */
[----:B--2---:R-:W-:Y:S05]  /*98b0*/  @!P0 NANOSLEEP.SYNCS 0x989680 ;  /* 0x009896800000895d */ /* 0x004fea0003900000 */
[----:B------:R-:W2:Y:S02]  /*98c0*/  @!P0 SYNCS.PHASECHK.TRANS64 P0, [R2+URZ+0x150], R0 ;  /* 0x00015000020085a7 */ /* 0x000ea400080010ff */
[----:B--2---:R-:W-:Y:S05]  /*98d0*/  @!P0 BRA `(.L_x_172) ;  /* 0xfffffffc00f08947 */ /* 0x004fea000383ffff */
[----:B------:R-:W-:Y:S05]  /*98e0*/  BRA `(.L_x_173) ;  /* 0xffffff9c00487947 */ /* 0x000fea000383ffff */
.L_x_66:
[----:B------:R-:W-:Y:S07]  /*98f0*/  MOV R0, UR7 ;  /* 0x0000000700007c02 */ /* 0x000fee0008000f00 */
.L_x_174:
[----:B-1----:R1:W2:Y:S02]  /*9900*/  SYNCS.PHASECHK.TRANS64.TRYWAIT P0, [R0+URZ], R2 ;  /* 0x00000002000075a7 */ /* 0x0022a400080011ff */
[----:B--2---:R-:W-:Y:S05]  /*9910*/  @!P0 NANOSLEEP.SYNCS 0x989680 ;  /* 0x009896800000895d */ /* 0x004fea0003900000 */
[----:B------:R-:W2:Y:S02]  /*9920*/  @!P0 SYNCS.PHASECHK.TRANS64 P0, [R0+URZ], R2 ;  /* 0x00000002000085a7 */ /* 0x000ea400080010ff */
[----:B--2---:R-:W-:Y:S05]  /*9930*/  @!P0 BRA `(.L_x_174) ;  /* 0xfffffffc00f08947 */ /* 0x004fea000383ffff */
[----:B------:R-:W-:Y:S05]  /*9940*/  BRA `(.L_x_65) ;  /* 0xffffff9c00647947 */ /* 0x000fea000383ffff */
.L_x_69:
[----:B------:R-:W-:-:S07]  /*9950*/  MOV R0, UR5 ;  /* 0x0000000500007c02 */ /* 0x000fce0008000f00 */
.L_x_175:
[----:B--2---:R2:W3:Y:S02]  /*9960*/  SYNCS.PHASECHK.TRANS64.TRYWAIT P0, [R0+URZ], R2 ;  /* 0x00000002000075a7 */ /* 0x0044e400080011ff */
[----:B---3--:R-:W-:Y:S05]  /*9970*/  @!P0 NANOSLEEP.SYNCS 0x989680 ;  /* 0x009896800000895d */ /* 0x008fea0003900000 */
[----:B------:R-:W3:Y:S02]  /*9980*/  @!P0 SYNCS.PHASECHK.TRANS64 P0, [R0+URZ], R2 ;  /* 0x00000002000085a7 */ /* 0x000ee400080010ff */
[----:B---3--:R-:W-:Y:S05]  /*9990*/  @!P0 BRA `(.L_x_175) ;  /* 0xfffffffc00f08947 */ /* 0x008fea000383ffff */
[----:B------:R-:W-:Y:S05]  /*99a0*/  BRA `(.L_x_176) ;  /* 0xffffffa000187947 */ /* 0x000fea000383ffff */
.L_x_70:
[----:B------:R-:W-:-:S07]  /*99b0*/  MOV R0, UR5 ;  /* 0x0000000500007c02 */ /* 0x000fce0008000f00 */
.L_x_177:
[----:B-1----:R1:W2:Y:S02]  /*99c0*/  SYNCS.PHASECHK.TRANS64.TRYWAIT P0, [R0+URZ], R3 ;  /* 0x00000003000075a7 */ /* 0x0022a400080011ff */
[----:B--2---:R-:W-:Y:S05]  /*99d0*/  @!P0 NANOSLEEP.SYNCS 0x989680 ;  /* 0x009896800000895d */ /* 0x004fea0003900000 */
[----:B------:R-:W2:Y:S02]  /*99e0*/  @!P0 SYNCS.PHASECHK.TRANS64 P0, [R0+URZ], R3 ;  /* 0x00000003000085a7 */ /* 0x000ea400080010ff */
[----:B--2---:R-:W-:Y:S05]  /*99f0*/  @!P0 BRA `(.L_x_177) ;  /* 0xfffffffc00f08947 */ /* 0x004fea000383ffff */
[----:B------:R-:W-:Y:S05]  /*9a00*/  BRA `(.L_x_178) ;  /* 0xffffffa000247947 */ /* 0x000fea000383ffff */
.L_x_71:
[----:B------:R-:W-:-:S07]  /*9a10*/  MOV R0, UR5 ;  /* 0x0000000500007c02 */ /* 0x000fce0008000f00 */
.L_x_179:
[----:B-1----:R1:W2:Y:S02]  /*9a20*/  SYNCS.PHASECHK.TRANS64.TRYWAIT P0, [R0+URZ], R3 ;  /* 0x00000003000075a7 */ /* 0x0022a400080011ff */
[----:B--2---:R-:W-:Y:S05]  /*9a30*/  @!P0 NANOSLEEP.SYNCS 0x989680 ;  /* 0x009896800000895d */ /* 0x004fea0003900000 */
[----:B------:R-:W2:Y:S02]  /*9a40*/  @!P0 SYNCS.PHASECHK.TRANS64 P0, [R0+URZ], R3 ;  /* 0x00000003000085a7 */ /* 0x000ea400080010ff */
[----:B--2---:R-:W-:Y:S05]  /*9a50*/  @!P0 BRA `(.L_x_179) ;  /* 0xfffffffc00f08947 */ /* 0x004fea000383ffff */
[----:B------:R-:W-:Y:S05]  /*9a60*/  BRA `(.L_x_180) ;  /* 0xffffffa000307947 */ /* 0x000fea000383ffff */
.L_x_72:
[----:B-1----:R-:W-:-:S07]  /*9a70*/  MOV R0, UR7 ;  /* 0x0000000700007c02 */ /* 0x002fce0008000f00 */
.L_x_181:
[----:B-1----:R1:W2:Y:S02]  /*9a80*/  SYNCS.PHASECHK.TRANS64.TRYWAIT P0, [R0+URZ], R2 ;  /* 0x00000002000075a7 */ /* 0x0022a400080011ff */
[----:B--2---:R-:W-:Y:S05]  /*9a90*/  @!P0 NANOSLEEP.SYNCS 0x989680 ;  /* 0x009896800000895d */ /* 0x004fea0003900000 */
[----:B------:R-:W2:Y:S02]  /*9aa0*/  @!P0 SYNCS.PHASECHK.TRANS64 P0, [R0+URZ], R2 ;  /* 0x00000002000085a7 */ /* 0x000ea400080010ff */
[----:B--2---:R-:W-:Y:S05]  /*9ab0*/  @!P0 BRA `(.L_x_181) ;  /* 0xfffffffc00f08947 */ /* 0x004fea000383ffff */
[----:B------:R-:W-:Y:S05]  /*9ac0*/  BRA `(.L_x_182) ;  /* 0xffffffa0003c7947 */ /* 0x000fea000383ffff */
.L_x_77:
[----:B--2---:R2:W3:Y:S02]  /*9ad0*/  SYNCS.PHASECHK.TRANS64.TRYWAIT P0, [R0+URZ+0x110], R2 ;  /* 0x00011002000075a7 */ /* 0x0044e400080011ff */
[----:B---3--:R-:W-:Y:S05]  /*9ae0*/  @!P0 NANOSLEEP.SYNCS 0x989680 ;  /* 0x009896800000895d */ /* 0x008fea0003900000 */
[----:B------:R-:W3:Y:S02]  /*9af0*/  @!P0 SYNCS.PHASECHK.TRANS64 P0, [R0+URZ+0x110], R2 ;  /* 0x00011002000085a7 */ /* 0x000ee400080010ff */
[----:B---3--:R-:W-:Y:S05]  /*9b00*/  @!P0 BRA `(.L_x_77) ;  /* 0xfffffffc00f08947 */ /* 0x008fea000383ffff */
[----:B------:R-:W-:Y:S05]  /*9b10*/  BRA `(.L_x_183) ;  /* 0xffffffa400487947 */ /* 0x000fea000383ffff */
.L_x_80:
[----:B------:R-:W-:Y:S07]  /*9b20*/  MOV R0, UR7 ;  /* 0x0000000700007c02 */ /* 0x000fee0008000f00 */
.L_x_184:
[----:B--2---:R2:W3:Y:S02]  /*9b30*/  SYNCS.PHASECHK.TRANS64.TRYWAIT P0, [R0+URZ+0x108], R2 ;  /* 0x00010802000075a7 */ /* 0x0044e400080011ff */
[----:B---3--:R-:W-:Y:S05]  /*9b40*/  @!P0 NANOSLEEP.SYNCS 0x989680 ;  /* 0x009896800000895d */ /* 0x008fea0003900000 */
[----:B------:R-:W3:Y:S02]  /*9b50*/  @!P0 SYNCS.PHASECHK.TRANS64 P0, [R0+URZ+0x108], R2 ;  /* 0x00010802000085a7 */ /* 0x000ee400080010ff */
[----:B---3--:R-:W-:Y:S05]  /*9b60*/  @!P0 BRA `(.L_x_184) ;  /* 0xfffffffc00f08947 */ /* 0x008fea000383ffff */
[----:B------:R-:W-:Y:S05]  /*9b70*/  BRA `(.L_x_79) ;  /* 0xffffffa800287947 */ /* 0x000fea000383ffff */
.L_x_83:
[----:B------:R-:W-:Y:S07]  /*9b80*/  MOV R0, UR7 ;  /* 0x0000000700007c02 */ /* 0x000fee0008000f00 */
.L_x_185:
[----:B-1----:R1:W2:Y:S02]  /*9b90*/  SYNCS.PHASECHK.TRANS64.TRYWAIT P0, [R0+URZ+0xe0], R14 ;  /* 0x0000e00e000075a7 */ /* 0x0022a400080011ff */
[----:B--2---:R-:W-:Y:S05]  /*9ba0*/  @!P0 NANOSLEEP.SYNCS 0x989680 ;  /* 0x009896800000895d */ /* 0x004fea0003900000 */
[----:B------:R-:W2:Y:S02]  /*9bb0*/  @!P0 SYNCS.PHASECHK.TRANS64 P0, [R0+URZ+0xe0], R14 ;  /* 0x0000e00e000085a7 */ /* 0x000ea400080010ff */
[----:B--2---:R-:W-:Y:S05]  /*9bc0*/  @!P0 BRA `(.L_x_185) ;  /* 0xfffffffc00f08947 */ /* 0x004fea000383ffff */
[----:B------:R-:W-:Y:S05]  /*9bd0*/  BRA `(.L_x_186) ;  /* 0xffffffa800a07947 */ /* 0x000fea000383ffff */
.L_x_84:
[----:B------:R-:W-:Y:S07]  /*9be0*/  MOV R0, UR7 ;  /* 0x0000000700007c02 */ /* 0x000fee0008000f00 */
.L_x_187:
[----:B-1----:R1:W2:Y:S02]  /*9bf0*/  SYNCS.PHASECHK.TRANS64.TRYWAIT P0, [R0+URZ+0xe8], R14 ;  /* 0x0000e80e000075a7 */ /* 0x0022a400080011ff */
[----:B--2---:R-:W-:Y:S05]  /*9c00*/  @!P0 NANOSLEEP.SYNCS 0x989680 ;  /* 0x009896800000895d */ /* 0x004fea0003900000 */
[----:B------:R-:W2:Y:S02]  /*9c10*/  @!P0 SYNCS.PHASECHK.TRANS64 P0, [R0+URZ+0xe8], R14 ;  /* 0x0000e80e000085a7 */ /* 0x000ea400080010ff */
[----:B--2---:R-:W-:Y:S05]  /*9c20*/  @!P0 BRA `(.L_x_187) ;  /* 0xfffffffc00f08947 */ /* 0x004fea000383ffff */
[----:B------:R-:W-:Y:S05]  /*9c30*/  BRA `(.L_x_188) ;  /* 0xffffffa800d87947 */ /* 0x000fea000383ffff */
.L_x_85:
[----:B------:R-:W-:Y:S07]  /*9c40*/  MOV R0, UR7 ;  /* 0x0000000700007c02 */ /* 0x000fee0008000f00 */
.L_x_189:
[----:B-1----:R1:W2:Y:S02]  /*9c50*/  SYNCS.PHASECHK.TRANS64.TRYWAIT P0, [R0+URZ+0xf0], R14 ;  /* 0x0000f00e000075a7 */ /* 0x0022a400080011ff */
[----:B--2---:R-:W-:Y:S05]  /*9c60*/  @!P0 NANOSLEEP.SYNCS 0x989680 ;  /* 0x009896800000895d */ /* 0x004fea0003900000 */
[----:B------:R-:W2:Y:S02]  /*9c70*/  @!P0 SYNCS.PHASECHK.TRANS64 P0, [R0+URZ+0xf0], R14 ;  /* 0x0000f00e000085a7 */ /* 0x000ea400080010ff */
[----:B--2---:R-:W-:Y:S05]  /*9c80*/  @!P0 BRA `(.L_x_189) ;  /* 0xfffffffc00f08947 */ /* 0x004fea000383ffff */
[----:B------:R-:W-:Y:S05]  /*9c90*/  BRA `(.L_x_190) ;  /* 0xffffffac001c7947 */ /* 0x000fea000383ffff */
.L_x_86:
[----:B------:R-:W-:Y:S07]  /*9ca0*/  MOV R0, UR7 ;  /* 0x0000000700007c02 */ /* 0x000fee0008000f00 */
.L_x_191:
[----:B-1----:R1:W2:Y:S02]  /*9cb0*/  SYNCS.PHASECHK.TRANS64.TRYWAIT P0, [R0+URZ+0xf8], R14 ;  /* 0x0000f80e000075a7 */ /* 0x0022a400080011ff */
[----:B--2---:R-:W-:Y:S05]  /*9cc0*/  @!P0 NANOSLEEP.SYNCS 0x989680 ;  /* 0x009896800000895d */ /* 0x004fea0003900000 */
[----:B------:R-:W2:Y:S02]  /*9cd0*/  @!P0 SYNCS.PHASECHK.TRANS64 P0, [R0+URZ+0xf8], R14 ;  /* 0x0000f80e000085a7 */ /* 0x000ea400080010ff */
[----:B--2---:R-:W-:Y:S05]  /*9ce0*/  @!P0 BRA `(.L_x_191) ;  /* 0xfffffffc00f08947 */ /* 0x004fea000383ffff */
[----:B------:R-:W-:Y:S05]  /*9cf0*/  BRA `(.L_x_192) ;  /* 0xffffffac00a07947 */ /* 0x000fea000383ffff */
.L_x_88:
[----:B------:R-:W-:-:S07]  /*9d00*/  MOV R0, UR7 ;  /* 0x0000000700007c02 */ /* 0x000fce0008000f00 */
.L_x_193:
[----:B-1----:R1:W3:Y:S02]  /*9d10*/  SYNCS.PHASECHK.TRANS64.TRYWAIT P0, [R0+URZ+0xe0], R2 ;  /* 0x0000e002000075a7 */ /* 0x0022e400080011ff */
[----:B---3--:R-:W-:Y:S05]  /*9d20*/  @!P0 NANOSLEEP.SYNCS 0x989680 ;  /* 0x009896800000895d */ /* 0x008fea0003900000 */
[----:B------:R-:W3:Y:S02]  /*9d30*/  @!P0 SYNCS.PHASECHK.TRANS64 P0, [R0+URZ+0xe0], R2 ;  /* 0x0000e002000085a7 */ /* 0x000ee400080010ff */
[----:B---3--:R-:W-:Y:S05]  /*9d40*/  @!P0 BRA `(.L_x_193) ;  /* 0xfffffffc00f08947 */ /* 0x008fea000383ffff */
[----:B------:R-:W-:Y:S05]  /*9d50*/  BRA `(.L_x_194) ;  /* 0xffffffb000107947 */ /* 0x000fea000383ffff */
.L_x_89:
[----:B-1----:R-:W-:-:S07]  /*9d60*/  MOV R0, UR7 ;  /* 0x0000000700007c02 */ /* 0x002fce0008000f00 */
.L_x_195:
[----:B-1----:R1:W3:Y:S02]  /*9d70*/  SYNCS.PHASECHK.TRANS64.TRYWAIT P0, [R0+URZ+0xe8], R2 ;  /* 0x0000e802000075a7 */ /* 0x0022e400080011ff */
[----:B---3--:R-:W-:Y:S05]  /*9d80*/  @!P0 NANOSLEEP.SYNCS 0x989680 ;  /* 0x009896800000895d */ /* 0x008fea0003900000 */
[----:B------:R-:W3:Y:S02]  /*9d90*/  @!P0 SYNCS.PHASECHK.TRANS64 P0, [R0+URZ+0xe8], R2 ;  /* 0x0000e802000085a7 */ /* 0x000ee400080010ff */
[----:B---3--:R-:W-:Y:S05]  /*9da0*/  @!P0 BRA `(.L_x_195) ;  /* 0xfffffffc00f08947 */ /* 0x008fea000383ffff */
[----:B------:R-:W-:Y:S05]  /*9db0*/  BRA `(.L_x_196) ;  /* 0xffffffb000007947 */ /* 0x000fea000383ffff */
.L_x_90:
[----:B-1----:R-:W-:-:S07]  /*9dc0*/  MOV R0, UR7 ;  /* 0x0000000700007c02 */ /* 0x002fce0008000f00 */
.L_x_197:
[----:B-1----:R1:W3:Y:S02]  /*9dd0*/  SYNCS.PHASECHK.TRANS64.TRYWAIT P0, [R0+URZ+0xf0], R2 ;  /* 0x0000f002000075a7 */ /* 0x0022e400080011ff */
[----:B---3--:R-:W-:Y:S05]  /*9de0*/  @!P0 NANOSLEEP.SYNCS 0x989680 ;  /* 0x009896800000895d */ /* 0x008fea0003900000 */
[----:B------:R-:W3:Y:S02]  /*9df0*/  @!P0 SYNCS.PHASECHK.TRANS64 P0, [R0+URZ+0xf0], R2 ;  /* 0x0000f002000085a7 */ /* 0x000ee400080010ff */
[----:B---3--:R-:W-:Y:S05]  /*9e00*/  @!P0 BRA `(.L_x_197) ;  /* 0xfffffffc00f08947 */ /* 0x008fea000383ffff */
[----:B------:R-:W-:Y:S05]  /*9e10*/  BRA `(.L_x_198) ;  /* 0xffffffac00f07947 */ /* 0x000fea000383ffff */
.L_x_92:
[----:B--2---:R2:W4:Y:S02]  /*9e20*/  SYNCS.PHASECHK.TRANS64.TRYWAIT P0, [R0+URZ+0x110], R2 ;  /* 0x00011002000075a7 */ /* 0x00452400080011ff */
[----:B----4-:R-:W-:Y:S05]  /*9e30*/  @!P0 NANOSLEEP.SYNCS 0x989680 ;  /* 0x009896800000895d */ /* 0x010fea0003900000 */
[----:B------:R-:W4:Y:S02]  /*9e40*/  @!P0 SYNCS.PHASECHK.TRANS64 P0, [R0+URZ+0x110], R2 ;  /* 0x00011002000085a7 */ /* 0x000f2400080010ff */
[----:B----4-:R-:W-:Y:S05]  /*9e50*/  @!P0 BRA `(.L_x_92) ;  /* 0xfffffffc00f08947 */ /* 0x010fea000383ffff */
[----:B------:R-:W-:Y:S05]  /*9e60*/  BRA `(.L_x_199) ;  /* 0xffffffb000b87947 */ /* 0x000fea000383ffff */
.L_x_103:
[----:B-1----:R-:W-:Y:S04]  /*9e70*/  MOV R2, UR48 ;  /* 0x0000003000027c02 */ /* 0x002fe80008000f00 */
[----:B------:R1:W3:Y:S03]  /*9e80*/  SYNCS.PHASECHK.TRANS64.TRYWAIT P1, [R2+URZ+0xc0], R3 ;  /* 0x0000c003020075a7 */ /* 0x0002e600080211ff */
[----:B---3--:R-:W-:Y:S05]  /*9e90*/  @!P1 NANOSLEEP.SYNCS 0x989680 ;  /* 0x009896800000995d */ /* 0x008fea0003900000 */
[----:B------:R-:W3:Y:S02]  /*9ea0*/  @!P1 SYNCS.PHASECHK.TRANS64 P1, [R2+URZ+0xc0], R3 ;  /* 0x0000c003020095a7 */ /* 0x000ee400080210ff */
[----:B---3--:R-:W-:Y:S05]  /*9eb0*/  @!P1 BRA `(.L_x_103) ;  /* 0xfffffffc00ec9947 */ /* 0x008fea000383ffff */
[----:B------:R-:W-:Y:S05]  /*9ec0*/  BRA `(.L_x_102) ;  /* 0xffffffbc00c47947 */ /* 0x000fea000383ffff */
.L_x_105:
[----:B-1----:R1:W4:Y:S02]  /*9ed0*/  SYNCS.PHASECHK.TRANS64.TRYWAIT P0, [R64+URZ+0x130], R0 ;  /* 0x00013000400075a7 */ /* 0x00232400080011ff */
[----:B----4-:R-:W-:Y:S05]  /*9ee0*/  @!P0 NANOSLEEP.SYNCS 0x989680 ;  /* 0x009896800000895d */ /* 0x010fea0003900000 */
[----:B------:R-:W4:Y:S02]  /*9ef0*/  @!P0 SYNCS.PHASECHK.TRANS64 P0, [R64+URZ+0x130], R0 ;  /* 0x00013000400085a7 */ /* 0x000f2400080010ff */
[----:B----4-:R-:W-:Y:S05]  /*9f00*/  @!P0 BRA `(.L_x_105) ;  /* 0xfffffffc00f08947 */ /* 0x010fea000383ffff */
[----:B------:R-:W-:Y:S05]  /*9f10*/  BRA `(.L_x_104) ;  /* 0xffffffbc00ec7947 */ /* 0x000fea000383ffff */
.L_x_114:
[----:B--2---:R2:W4:Y:S02]  /*9f20*/  SYNCS.PHASECHK.TRANS64.TRYWAIT P0, [R2+URZ+0xc0], R0 ;  /* 0x0000c000020075a7 */ /* 0x00452400080011ff */
[----:B----4-:R-:W-:Y:S05]  /*9f30*/  @!P0 NANOSLEEP.SYNCS 0x989680 ;  /* 0x009896800000895d */ /* 0x010fea0003900000 */
[----:B------:R-:W4:Y:S02]  /*9f40*/  @!P0 SYNCS.PHASECHK.TRANS64 P0, [R2+URZ+0xc0], R0 ;  /* 0x0000c000020085a7 */ /* 0x000f2400080010ff */
[----:B----4-:R-:W-:Y:S05]  /*9f50*/  @!P0 BRA `(.L_x_114) ;  /* 0xfffffffc00f08947 */ /* 0x010fea000383ffff */
[----:B------:R-:W-:Y:S05]  /*9f60*/  BRA `(.L_x_113) ;  /* 0xffffffc800c87947 */ /* 0x000fea000383ffff */
.L_x_122:
[----:B--2---:R2:W4:Y:S02]  /*9f70*/  SYNCS.PHASECHK.TRANS64.TRYWAIT P0, [R0+URZ+0xc0], R6 ;  /* 0x0000c006000075a7 */ /* 0x00452400080011ff */
[----:B----4-:R-:W-:Y:S05]  /*9f80*/  @!P0 NANOSLEEP.SYNCS 0x989680 ;  /* 0x009896800000895d */ /* 0x010fea0003900000 */
[----:B------:R-:W4:Y:S02]  /*9f90*/  @!P0 SYNCS.PHASECHK.TRANS64 P0, [R0+URZ+0xc0], R6 ;  /* 0x0000c006000085a7 */ /* 0x000f2400080010ff */
[----:B----4-:R-:W-:Y:S05]  /*9fa0*/  @!P0 BRA `(.L_x_122) ;  /* 0xfffffffc00f08947 */ /* 0x010fea000383ffff */
[----:B------:R-:W-:Y:S05]  /*9fb0*/  BRA `(.L_x_121) ;  /* 0xffffffd400c87947 */ /* 0x000fea000383ffff */
.L_x_130:
[----:B--2---:R2:W4:Y:S02]  /*9fc0*/  SYNCS.PHASECHK.TRANS64.TRYWAIT P0, [R0+URZ+0xc0], R5 ;  /* 0x0000c005000075a7 */ /* 0x00452400080011ff */
[----:B----4-:R-:W-:Y:S05]  /*9fd0*/  @!P0 NANOSLEEP.SYNCS 0x989680 ;  /* 0x009896800000895d */ /* 0x010fea0003900000 */
[----:B------:R-:W4:Y:S02]  /*9fe0*/  @!P0 SYNCS.PHASECHK.TRANS64 P0, [R0+URZ+0xc0], R5 ;  /* 0x0000c005000085a7 */ /* 0x000f2400080010ff */
[----:B----4-:R-:W-:Y:S05]  /*9ff0*/  @!P0 BRA `(.L_x_130) ;  /* 0xfffffffc00f08947 */ /* 0x010fea000383ffff */
[----:B------:R-:W-:Y:S05]  /*a000*/  BRA `(.L_x_129) ;  /* 0xffffffe000c87947 */ /* 0x000fea000383ffff */
        .weak           $__internal_0_$__cuda_sm10x_tcgen05_guardrail_trap_col_being_dealloced_not_returned_by_alloc
        .type           $__internal_0_$__cuda_sm10x_tcgen05_guardrail_trap_col_being_dealloced_not_returned_by_alloc,@function
        .size           $__internal_0_$__cuda_sm10x_tcgen05_guardrail_trap_col_being_dealloced_not_returned_by_alloc,($__internal_1_$__cuda_sm10x_tcgen05_guardrail_trap_phase_invalid_during_alloc - $__internal_0_$__cuda_sm10x_tcgen05_guardrail_trap_col_being_dealloced_not_returned_by_alloc)
$__internal_0_$__cuda_sm10x_tcgen05_guardrail_trap_col_being_dealloced_not_returned_by_alloc:
[----:B------:R-:W-:Y:S05]  /*a010*/  BPT.TRAP 0x1 ;  /* 0x000000040000795c */ /* 0x000fea0000300000 */
[----:B------:R-:W-:-:S04]  /*a020*/  HFMA2 R3, -RZ, RZ, 0, 0 ;  /* 0x00000000ff037431 */ /* 0x000fc800000001ff */
[----:B------:R-:W-:Y:S05]  /*a030*/  RET.REL.NODEC R2 `(_ZN7cutlass13device_kernelINS_4gemm6kernel13GemmUniversalIN4cute5tupleIJiiiiEEENS1_10collective13CollectiveMmaINS1_35MainloopSm100TmaUmmaWarpSpecializedILi12ELi2ELi4ENS5_IJNS4_1CILi1EEESB_SB_EEEEENS5_IJNSA_ILi128EEESE_NSA_ILi32EEEEEENS_10bfloat16_tENS5_IJlSB_lEEESH_SI_NS4_8TiledMMAINS4_8MMA_AtomIJNS4_20SM100_MMA_F16BF16_SSISH_SH_fLi128ELi128ELNS4_4UMMA5MajorE0ELSN_0ELNSM_7ScaleInE0ELSO_0EEEEEENS4_6LayoutISC_NS5_IJNSA_ILi0EEESS_SS_EEEEENS5_IJNS4_10UnderscoreESV_SV_EEEEENS4_13SM90_TMA_LOADENS4_14ComposedLayoutINS4_7SwizzleILi2ELi4ELi3EEENS4_18smem_ptr_flag_bitsILi16EEENSR_INS5_IJNSA_ILi8EEESF_EEENS5_IJSF_SB_EEEEEEEvNS4_8identityESY_S18_vS19_EENS_8epilogue10collective18CollectiveEpilogueINS1B_23Sm100TmaWarpSpecializedILi4ELi2ELi32ELb1ELb0EEEJSG_NS5_IJNSR_ISE_SB_EENSR_ISF_SB_EEEEESH_SI_SH_SI_NS1B_6fusion15FusionCallbacksIS1F_NS1J_17LinearCombinationISH_fSH_fLNS_15FloatRoundStyleE2EEESG_S1I_JEEENS4_5SM1004TMEM4LOAD26SM100_TMEM_LOAD_32dp32b32xESY_S18_NS4_39AutoVectorizingCopyWithAssumedAlignmentILi128EEENS4_14SM90_TMA_STOREES18_S1U_S1U_EEEvvEEEEvNT_6ParamsE) ;  /* 0xffffff5c02f07950 */ /* 0x000fea0003c3ffff */
        .weak           $__internal_1_$__cuda_sm10x_tcgen05_guardrail_trap_phase_invalid_during_alloc
        .type           $__internal_1_$__cuda_sm10x_tcgen05_guardrail_trap_phase_invalid_during_alloc,@function
        .size           $__internal_1_$__cuda_sm10x_tcgen05_guardrail_trap_phase_invalid_during_alloc,($__internal_2_$__cuda_sm10x_tcgen05_guardrail_trap_unallocated_columns_being_dealloced - $__internal_1_$__cuda_sm10x_tcgen05_guardrail_trap_phase_invalid_during_alloc)
$__internal_1_$__cuda_sm10x_tcgen05_guardrail_trap_phase_invalid_during_alloc:
[----:B------:R-:W-:Y:S05]  /*a040*/  BPT.TRAP 0x1 ;  /* 0x000000040000795c */ /* 0x000fea0000300000 */
[----:B------:R-:W-:-:S04]  /*a050*/  MOV R3, 0x0 ;  /* 0x0000000000037802 */ /* 0x000fc80000000f00 */
[----:B------:R-:W-:Y:S05]  /*a060*/  RET.REL.NODEC R2 `(_ZN7cutlass13device_kernelINS_4gemm6kernel13GemmUniversalIN4cute5tupleIJiiiiEEENS1_10collective13CollectiveMmaINS1_35MainloopSm100TmaUmmaWarpSpecializedILi12ELi2ELi4ENS5_IJNS4_1CILi1EEESB_SB_EEEEENS5_IJNSA_ILi128EEESE_NSA_ILi32EEEEEENS_10bfloat16_tENS5_IJlSB_lEEESH_SI_NS4_8TiledMMAINS4_8MMA_AtomIJNS4_20SM100_MMA_F16BF16_SSISH_SH_fLi128ELi128ELNS4_4UMMA5MajorE0ELSN_0ELNSM_7ScaleInE0ELSO_0EEEEEENS4_6LayoutISC_NS5_IJNSA_ILi0EEESS_SS_EEEEENS5_IJNS4_10UnderscoreESV_SV_EEEEENS4_13SM90_TMA_LOADENS4_14ComposedLayoutINS4_7SwizzleILi2ELi4ELi3EEENS4_18smem_ptr_flag_bitsILi16EEENSR_INS5_IJNSA_ILi8EEESF_EEENS5_IJSF_SB_EEEEEEEvNS4_8identityESY_S18_vS19_EENS_8epilogue10collective18CollectiveEpilogueINS1B_23Sm100TmaWarpSpecializedILi4ELi2ELi32ELb1ELb0EEEJSG_NS5_IJNSR_ISE_SB_EENSR_ISF_SB_EEEEESH_SI_SH_SI_NS1B_6fusion15FusionCallbacksIS1F_NS1J_17LinearCombinationISH_fSH_fLNS_15FloatRoundStyleE2EEESG_S1I_JEEENS4_5SM1004TMEM4LOAD26SM100_TMEM_LOAD_32dp32b32xESY_S18_NS4_39AutoVectorizingCopyWithAssumedAlignmentILi128EEENS4_14SM90_TMA_STOREES18_S1U_S1U_EEEvvEEEEvNT_6ParamsE) ;  /* 0xffffff5c02e47950 */ /* 0x000fea0003c3ffff */
        .weak           $__internal_2_$__cuda_sm10x_tcgen05_guardrail_trap_unallocated_columns_being_dealloced
        .type           $__internal_2_$__cuda_sm10x_tcgen05_guardrail_trap_unallocated_columns_being_dealloced,@function
        .size           $__internal_2_$__cuda_sm10x_tcgen05_guardrail_trap_unallocated_columns_being_dealloced,(.L_x_201 - $__internal_2_$__cuda_sm10x_tcgen05_guardrail_trap_unallocated_columns_being_dealloced)
$__internal_2_$__cuda_sm10x_tcgen05_guardrail_trap_unallocated_columns_being_dealloced:
[----:B------:R-:W-:Y:S05]  /*a070*/  BPT.TRAP 0x1 ;  /* 0x000000040000795c */ /* 0x000fea0000300000 */
[----:B------:R-:W-:-:S04]  /*a080*/  HFMA2 R3, -RZ, RZ, 0, 0 ;  /* 0x00000000ff037431 */ /* 0x000fc800000001ff */
[----:B------:R-:W-:Y:S05]  /*a090*/  RET.REL.NODEC R2 `(_ZN7cutlass13device_kernelINS_4gemm6kernel13GemmUniversalIN4cute5tupleIJiiiiEEENS1_10collective13CollectiveMmaINS1_35MainloopSm100TmaUmmaWarpSpecializedILi12ELi2ELi4ENS5_IJNS4_1CILi1EEESB_SB_EEEEENS5_IJNSA_ILi128EEESE_NSA_ILi32EEEEEENS_10bfloat16_tENS5_IJlSB_lEEESH_SI_NS4_8TiledMMAINS4_8MMA_AtomIJNS4_20SM100_MMA_F16BF16_SSISH_SH_fLi128ELi128ELNS4_4UMMA5MajorE0ELSN_0ELNSM_7ScaleInE0ELSO_0EEEEEENS4_6LayoutISC_NS5_IJNSA_ILi0EEESS_SS_EEEEENS5_IJNS4_10UnderscoreESV_SV_EEEEENS4_13SM90_TMA_LOADENS4_14ComposedLayoutINS4_7SwizzleILi2ELi4ELi3EEENS4_18smem_ptr_flag_bitsILi16EEENSR_INS5_IJNSA_ILi8EEESF_EEENS5_IJSF_SB_EEEEEEEvNS4_8identityESY_S18_vS19_EENS_8epilogue10collective18CollectiveEpilogueINS1B_23Sm100TmaWarpSpecializedILi4ELi2ELi32ELb1ELb0EEEJSG_NS5_IJNSR_ISE_SB_EENSR_ISF_SB_EEEEESH_SI_SH_SI_NS1B_6fusion15FusionCallbacksIS1F_NS1J_17LinearCombinationISH_fSH_fLNS_15FloatRoundStyleE2EEESG_S1I_JEEENS4_5SM1004TMEM4LOAD26SM100_TMEM_LOAD_32dp32b32xESY_S18_NS4_39AutoVectorizingCopyWithAssumedAlignmentILi128EEENS4_14SM90_TMA_STOREES18_S1U_S1U_EEEvvEEEEvNT_6ParamsE) ;  /* 0xffffff5c02d87950 */ /* 0x000fea0003c3ffff */
.L_x_200:
[----:B------:R-:W-:-:S00]  /*a0a0*/  BRA `(.L_x_200) ;  /* 0xfffffffc00fc7947 */ /* 0x000fc0000383ffff */
[----:B------:R-:W-:-:S00]  /*a0b0*/  NOP ;  /* 0x0000000000007918 */ /* 0x000fc00000000000 */
        /* <DEDUP_REMOVED lines=12> */
.L_x_201:


//--------------------- .nv.global.init           --------------------------
	.section	.nv.global.init,"aw",@progbits
.nv.global.init:
	.type		$str$27,@object
	.size		$str$27,($str$28 - $str$27)
$str$27:
        /*0000*/ 	.byte	0x28, 0x61, 0x64, 0x64, 0x72, 0x65, 0x73, 0x73, 0x20, 0x26, 0x20, 0x6d, 0x61, 0x73, 0x6b, 0x29
        /*0010*/ 	.byte	0x20, 0x3d, 0x3d, 0x20, 0x30, 0x00
	.type		$str$28,@object
	.size		$str$28,($str$26 - $str$28)
$str$28:
        /*0016*/ 	.byte	0x2f, 0x74, 0x6d, 0x70, 0x2f, 0x63, 0x75, 0x74, 0x6c, 0x61, 0x73, 0x73, 0x5f, 0x73, 0x77, 0x65
        /*0026*/ 	.byte	0x65, 0x70, 0x5f, 0x73, 0x72, 0x63, 0x2f, 0x69, 0x6e, 0x63, 0x6c, 0x75, 0x64, 0x65, 0x2f, 0x63
        /*0036*/ 	.byte	0x75, 0x74, 0x65, 0x2f, 0x70, 0x6f, 0x69, 0x6e, 0x74, 0x65, 0x72, 0x5f, 0x66, 0x6c, 0x61, 0x67
        /*0046*/ 	.byte	0x67, 0x65, 0x64, 0x2e, 0x68, 0x70, 0x70, 0x00
	.type		$str$26,@object
	.size		$str$26,($str$25 - $str$26)
$str$26:
        /*004e*/ 	.byte	0x2f, 0x74, 0x6d, 0x70, 0x2f, 0x63, 0x75, 0x74, 0x6c, 0x61, 0x73, 0x73, 0x5f, 0x73, 0x77, 0x65
        /*005e*/ 	.byte	0x65, 0x70, 0x5f, 0x73, 0x72, 0x63, 0x2f, 0x69, 0x6e, 0x63, 0x6c, 0x75, 0x64, 0x65, 0x2f, 0x63
        /*006e*/ 	.byte	0x75, 0x74, 0x65, 0x2f, 0x61, 0x74, 0x6f, 0x6d, 0x2f, 0x63, 0x6f, 0x70, 0x79, 0x5f, 0x74, 0x72
        /*007e*/ 	.byte	0x61, 0x69, 0x74, 0x73, 0x5f, 0x73, 0x6d, 0x31, 0x30, 0x30, 0x2e, 0x68, 0x70, 0x70, 0x00
	.type		$str$25,@object
	.size		$str$25,(__unnamed_1 - $str$25)
$str$25:
        /*008d*/ 	.byte	0x28, 0x28, 0x75, 0x69, 0x6e, 0x74, 0x33, 0x32, 0x5f, 0x74, 0x28, 0x74, 0x68, 0x72, 0x65, 0x61
        /*009d*/ 	.byte	0x64, 0x49, 0x64, 0x78, 0x2e, 0x78, 0x29, 0x20, 0x2f, 0x20, 0x33, 0x32, 0x29, 0x20, 0x25, 0x20
        /*00ad*/ 	.byte	0x34, 0x29, 0x20, 0x3d, 0x3d, 0x20, 0x28, 0x28, 0x28, 0x74, 0x6d, 0x65, 0x6d, 0x5f, 0x61, 0x64
        /*00bd*/ 	.byte	0x64, 0x72, 0x20, 0x3e, 0x3e, 0x20, 0x31, 0x36, 0x29, 0x20, 0x2f, 0x20, 0x33, 0x32, 0x29, 0x20
        /*00cd*/ 	.byte	0x25, 0x20, 0x34, 0x29, 0x00
	.type		__unnamed_1,@object
	.size		__unnamed_1,(__unnamed_2 - __unnamed_1)
__unnamed_1:
        /*00d2*/ 	.byte	0x61, 0x75, 0x74, 0x6f, 0x20, 0x63, 0x75, 0x74, 0x65, 0x3a, 0x3a, 0x61, 0x73, 0x5f, 0x70, 0x6f
        /* <DEDUP_REMOVED lines=24> */
        /*0262*/ 	.byte	0x34, 0x30, 0x39, 0x36, 0x3e, 0x3e, 0x3e, 0x3e, 0x5d, 0x00
	.type		__unnamed_2,@object
	.size		__unnamed_2,(.L_2 - __unnamed_2)
__unnamed_2:
        /* <DEDUP_REMOVED lines=42> */
        /*050c*/ 	.byte	0x3e, 0x3e, 0x5d, 0x00
.L_2:


//--------------------- .nv.shared._ZN7cutlass13device_kernelINS_4gemm6kernel13GemmUniversalIN4cute5tupleIJiiiiEEENS1_10collective13CollectiveMmaINS1_35MainloopSm100TmaUmmaWarpSpecializedILi12ELi2ELi4ENS5_IJNS4_1CILi1EEESB_SB_EEEEENS5_IJNSA_ILi128EEESE_NSA_ILi32EEEEEENS_10bfloat16_tENS5_IJlSB_lEEESH_SI_NS4_8TiledMMAINS4_8MMA_AtomIJNS4_20SM100_MMA_F16BF16_SSISH_SH_fLi128ELi128ELNS4_4UMMA5MajorE0ELSN_0ELNSM_7ScaleInE0ELSO_0EEEEEENS4_6LayoutISC_NS5_IJNSA_ILi0EEESS_SS_EEEEENS5_IJNS4_10UnderscoreESV_SV_EEEEENS4_13SM90_TMA_LOADENS4_14ComposedLayoutINS4_7SwizzleILi2ELi4ELi3EEENS4_18smem_ptr_flag_bitsILi16EEENSR_INS5_IJNSA_ILi8EEESF_EEENS5_IJSF_SB_EEEEEEEvNS4_8identityESY_S18_vS19_EENS_8epilogue10collective18CollectiveEpilogueINS1B_23Sm100TmaWarpSpecializedILi4ELi2ELi32ELb1ELb0EEEJSG_NS5_IJNSR_ISE_SB_EENSR_ISF_SB_EEEEESH_SI_SH_SI_NS1B_6fusion15FusionCallbacksIS1F_NS1J_17LinearCombinationISH_fSH_fLNS_15FloatRoundStyleE2EEESG_S1I_JEEENS4_5SM1004TMEM4LOAD26SM100_TMEM_LOAD_32dp32b32xESY_S18_NS4_39AutoVectorizingCopyWithAssumedAlignmentILi128EEENS4_14SM90_TMA_STOREES18_S1U_S1U_EEEvvEEEEvNT_6ParamsE --------------------------
	.section	.nv.shared._ZN7cutlass13device_kernelINS_4gemm6kernel13GemmUniversalIN4cute5tupleIJiiiiEEENS1_10collective13CollectiveMmaINS1_35MainloopSm100TmaUmmaWarpSpecializedILi12ELi2ELi4ENS5_IJNS4_1CILi1EEESB_SB_EEEEENS5_IJNSA_ILi128EEESE_NSA_ILi32EEEEEENS_10bfloat16_tENS5_IJlSB_lEEESH_SI_NS4_8TiledMMAINS4_8MMA_AtomIJNS4_20SM100_MMA_F16BF16_SSISH_SH_fLi128ELi128ELNS4_4UMMA5MajorE0ELSN_0ELNSM_7ScaleInE0ELSO_0EEEEEENS4_6LayoutISC_NS5_IJNSA_ILi0EEESS_SS_EEEEENS5_IJNS4_10UnderscoreESV_SV_EEEEENS4_13SM90_TMA_LOADENS4_14ComposedLayoutINS4_7SwizzleILi2ELi4ELi3EEENS4_18smem_ptr_flag_bitsILi16EEENSR_INS5_IJNSA_ILi8EEESF_EEENS5_IJSF_SB_EEEEEEEvNS4_8identityESY_S18_vS19_EENS_8epilogue10collective18CollectiveEpilogueINS1B_23Sm100TmaWarpSpecializedILi4ELi2ELi32ELb1ELb0EEEJSG_NS5_IJNSR_ISE_SB_EENSR_ISF_SB_EEEEESH_SI_SH_SI_NS1B_6fusion15FusionCallbacksIS1F_NS1J_17LinearCombinationISH_fSH_fLNS_15FloatRoundStyleE2EEESG_S1I_JEEENS4_5SM1004TMEM4LOAD26SM100_TMEM_LOAD_32dp32b32xESY_S18_NS4_39AutoVectorizingCopyWithAssumedAlignmentILi128EEENS4_14SM90_TMA_STOREES18_S1U_S1U_EEEvvEEEEvNT_6ParamsE,"aw",@nobits
	.sectionflags	@""
	.align	16
	.zero		1024


//--------------------- .nv.shared.reserved.0     --------------------------
	.section	.nv.shared.reserved.0,"aw",@nobits
	.weak		__nv_reservedSMEM_offset_0_alias
	.size		__nv_reservedSMEM_offset_0_alias, 0, 64
	.other		__nv_reservedSMEM_offset_0_alias,@"STO_CUDA_RESERVED_SHARED STV_DEFAULT"
__nv_reservedSMEM_offset_0_alias:
	.zero		0
.nv.shared.reserved.0:
	.zero		64
	.weak		__nv_reservedSMEM_tcgen05_partition
	.type		__nv_reservedSMEM_tcgen05_partition,@object
	.size		__nv_reservedSMEM_tcgen05_partition,(.L_0 - __nv_reservedSMEM_tcgen05_partition)
__nv_reservedSMEM_tcgen05_partition:
	.zero		32
.L_0:


//--------------------- .nv.global                --------------------------
	.section	.nv.global,"aw",@nobits
.nv.global:
	.type		_ZN40_INTERNAL_a8129d0f_4_k_cu_f0c8310b_341314cute1_E,@object
	.size		_ZN40_INTERNAL_a8129d0f_4_k_cu_f0c8310b_341314cute1_E,(_ZN40_INTERNAL_a8129d0f_4_k_cu_f0c8310b_341314cuda3std3__45__cpo6cbeginE - _ZN40_INTERNAL_a8129d0f_4_k_cu_f0c8310b_341314cute1_E)
_ZN40_INTERNAL_a8129d0f_4_k_cu_f0c8310b_341314cute1_E:
	.zero		1
	.type		_ZN40_INTERNAL_a8129d0f_4_k_cu_f0c8310b_341314cuda3std3__45__cpo6cbeginE,@object
	.size		_ZN40_INTERNAL_a8129d0f_4_k_cu_f0c8310b_341314cuda3std3__45__cpo6cbeginE,(_ZN40_INTERNAL_a8129d0f_4_k_cu_f0c8310b_341314cuda3std3__48in_placeE - _ZN40_INTERNAL_a8129d0f_4_k_cu_f0c8310b_341314cuda3std3__45__cpo6cbeginE)
_ZN40_INTERNAL_a8129d0f_4_k_cu_f0c8310b_341314cuda3std3__45__cpo6cbeginE:
	.zero		1
	.type		_ZN40_INTERNAL_a8129d0f_4_k_cu_f0c8310b_341314cuda3std3__48in_placeE,@object
	.size		_ZN40_INTERNAL_a8129d0f_4_k_cu_f0c8310b_341314cuda3std3__48in_placeE,(_ZN40_INTERNAL_a8129d0f_4_k_cu_f0c8310b_341314cuda3std6ranges3__45__cpo9iter_moveE - _ZN40_INTERNAL_a8129d0f_4_k_cu_f0c8310b_341314cuda3std3__48in_placeE)
_ZN40_INTERNAL_a8129d0f_4_k_cu_f0c8310b_341314cuda3std3__48in_placeE:
	.zero		1
	.type		_ZN40_INTERNAL_a8129d0f_4_k_cu_f0c8310b_341314cuda3std6ranges3__45__cpo9iter_moveE,@object
	.size		_ZN40_INTERNAL_a8129d0f_4_k_cu_f0c8310b_341314cuda3std6ranges3__45__cpo9iter_moveE,(_ZN40_INTERNAL_a8129d0f_4_k_cu_f0c8310b_341314cuda3std3__45__cpo5beginE - _ZN40_INTERNAL_a8129d0f_4_k_cu_f0c8310b_341314cuda3std6ranges3__45__cpo9iter_moveE)
_ZN40_INTERNAL_a8129d0f_4_k_cu_f0c8310b_341314cuda3std6ranges3__45__cpo9iter_moveE:
	.zero		1
	.type		_ZN40_INTERNAL_a8129d0f_4_k_cu_f0c8310b_341314cuda3std3__45__cpo5beginE,@object
	.size		_ZN40_INTERNAL_a8129d0f_4_k_cu_f0c8310b_341314cuda3std3__45__cpo5beginE,(_ZN40_INTERNAL_a8129d0f_4_k_cu_f0c8310b_341314cuda3std3__442_GLOBAL__N__a8129d0f_4_k_cu_f0c8310b_341316ignoreE - _ZN40_INTERNAL_a8129d0f_4_k_cu_f0c8310b_341314cuda3std3__45__cpo5beginE)
_ZN40_INTERNAL_a8129d0f_4_k_cu_f0c8310b_341314cuda3std3__45__cpo5beginE:
	.zero		1
	.type		_ZN40_INTERNAL_a8129d0f_4_k_cu_f0c8310b_341314cuda3std3__442_GLOBAL__N__a8129d0f_4_k_cu_f0c8310b_341316ignoreE,@object
	.size		_ZN40_INTERNAL_a8129d0f_4_k_cu_f0c8310b_341314cuda3std3__442_GLOBAL__N__a8129d0f_4_k_cu_f0c8310b_341316ignoreE,(_ZN40_INTERNAL_a8129d0f_4_k_cu_f0c8310b_341314cute7productE - _ZN40_INTERNAL_a8129d0f_4_k_cu_f0c8310b_341314cuda3std3__442_GLOBAL__N__a8129d0f_4_k_cu_f0c8310b_341316ignoreE)
_ZN40_INTERNAL_a8129d0f_4_k_cu_f0c8310b_341314cuda3std3__442_GLOBAL__N__a8129d0f_4_k_cu_f0c8310b_341316ignoreE:
	.zero		1
	.type		_ZN40_INTERNAL_a8129d0f_4_k_cu_f0c8310b_341314cute7productE,@object
	.size		_ZN40_INTERNAL_a8129d0f_4_k_cu_f0c8310b_341314cute7productE,(_ZN40_INTERNAL_a8129d0f_4_k_cu_f0c8310b_341314cuda3std3__45__cpo3endE - _ZN40_INTERNAL_a8129d0f_4_k_cu_f0c8310b_341314cute7productE)
_ZN40_INTERNAL_a8129d0f_4_k_cu_f0c8310b_341314cute7productE:
	.zero		1
	.type		_ZN40_INTERNAL_a8129d0f_4_k_cu_f0c8310b_341314cuda3std3__45__cpo3endE,@object
	.size		_ZN40_INTERNAL_a8129d0f_4_k_cu_f0c8310b_341314cuda3std3__45__cpo3endE,(_ZN40_INTERNAL_a8129d0f_4_k_cu_f0c8310b_341314cuda3std3__419piecewise_constructE - _ZN40_INTERNAL_a8129d0f_4_k_cu_f0c8310b_341314cuda3std3__45__cpo3endE)
_ZN40_INTERNAL_a8129d0f_4_k_cu_f0c8310b_341314cuda3std3__45__cpo3endE:
	.zero		1
	.type		_ZN40_INTERNAL_a8129d0f_4_k_cu_f0c8310b_341314cuda3std3__419piecewise_constructE,@object
	.size		_ZN40_INTERNAL_a8129d0f_4_k_cu_f0c8310b_341314cuda3std3__419piecewise_constructE,(_ZN40_INTERNAL_a8129d0f_4_k_cu_f0c8310b_341314cuda3std3__45__cpo4cendE - _ZN40_INTERNAL_a8129d0f_4_k_cu_f0c8310b_341314cuda3std3__419piecewise_constructE)
_ZN40_INTERNAL_a8129d0f_4_k_cu_f0c8310b_341314cuda3std3__419piecewise_constructE:
	.zero		1
	.type		_ZN40_INTERNAL_a8129d0f_4_k_cu_f0c8310b_341314cuda3std3__45__cpo4cendE,@object
	.size		_ZN40_INTERNAL_a8129d0f_4_k_cu_f0c8310b_341314cuda3std3__45__cpo4cendE,(_ZN40_INTERNAL_a8129d0f_4_k_cu_f0c8310b_341314cuda3std6ranges3__45__cpo4swapE - _ZN40_INTERNAL_a8129d0f_4_k_cu_f0c8310b_341314cuda3std3__45__cpo4cendE)
_ZN40_INTERNAL_a8129d0f_4_k_cu_f0c8310b_341314cuda3std3__45__cpo4cendE:
	.zero		1
	.type		_ZN40_INTERNAL_a8129d0f_4_k_cu_f0c8310b_341314cuda3std6ranges3__45__cpo4swapE,@object
	.size		_ZN40_INTERNAL_a8129d0f_4_k_cu_f0c8310b_341314cuda3std6ranges3__45__cpo4swapE,(.L_10 - _ZN40_INTERNAL_a8129d0f_4_k_cu_f0c8310b_341314cuda3std6ranges3__45__cpo4swapE)
_ZN40_INTERNAL_a8129d0f_4_k_cu_f0c8310b_341314cuda3std6ranges3__45__cpo4swapE:
	.zero		1
.L_10:


//--------------------- .nv.constant0._ZN7cutlass13device_kernelINS_4gemm6kernel13GemmUniversalIN4cute5tupleIJiiiiEEENS1_10collective13CollectiveMmaINS1_35MainloopSm100TmaUmmaWarpSpecializedILi12ELi2ELi4ENS5_IJNS4_1CILi1EEESB_SB_EEEEENS5_IJNSA_ILi128EEESE_NSA_ILi32EEEEEENS_10bfloat16_tENS5_IJlSB_lEEESH_SI_NS4_8TiledMMAINS4_8MMA_AtomIJNS4_20SM100_MMA_F16BF16_SSISH_SH_fLi128ELi128ELNS4_4UMMA5MajorE0ELSN_0ELNSM_7ScaleInE0ELSO_0EEEEEENS4_6LayoutISC_NS5_IJNSA_ILi0EEESS_SS_EEEEENS5_IJNS4_10UnderscoreESV_SV_EEEEENS4_13SM90_TMA_LOADENS4_14ComposedLayoutINS4_7SwizzleILi2ELi4ELi3EEENS4_18smem_ptr_flag_bitsILi16EEENSR_INS5_IJNSA_ILi8EEESF_EEENS5_IJSF_SB_EEEEEEEvNS4_8identityESY_S18_vS19_EENS_8epilogue10collective18CollectiveEpilogueINS1B_23Sm100TmaWarpSpecializedILi4ELi2ELi32ELb1ELb0EEEJSG_NS5_IJNSR_ISE_SB_EENSR_ISF_SB_EEEEESH_SI_SH_SI_NS1B_6fusion15FusionCallbacksIS1F_NS1J_17LinearCombinationISH_fSH_fLNS_15FloatRoundStyleE2EEESG_S1I_JEEENS4_5SM1004TMEM4LOAD26SM100_TMEM_LOAD_32dp32b32xESY_S18_NS4_39AutoVectorizingCopyWithAssumedAlignmentILi128EEENS4_14SM90_TMA_STOREES18_S1U_S1U_EEEvvEEEEvNT_6ParamsE --------------------------
	.section	.nv.constant0._ZN7cutlass13device_kernelINS_4gemm6kernel13GemmUniversalIN4cute5tupleIJiiiiEEENS1_10collective13CollectiveMmaINS1_35MainloopSm100TmaUmmaWarpSpecializedILi12ELi2ELi4ENS5_IJNS4_1CILi1EEESB_SB_EEEEENS5_IJNSA_ILi128EEESE_NSA_ILi32EEEEEENS_10bfloat16_tENS5_IJlSB_lEEESH_SI_NS4_8TiledMMAINS4_8MMA_AtomIJNS4_20SM100_MMA_F16BF16_SSISH_SH_fLi128ELi128ELNS4_4UMMA5MajorE0ELSN_0ELNSM_7ScaleInE0ELSO_0EEEEEENS4_6LayoutISC_NS5_IJNSA_ILi0EEESS_SS_EEEEENS5_IJNS4_10UnderscoreESV_SV_EEEEENS4_13SM90_TMA_LOADENS4_14ComposedLayoutINS4_7SwizzleILi2ELi4ELi3EEENS4_18smem_ptr_flag_bitsILi16EEENSR_INS5_IJNSA_ILi8EEESF_EEENS5_IJSF_SB_EEEEEEEvNS4_8identityESY_S18_vS19_EENS_8epilogue10collective18CollectiveEpilogueINS1B_23Sm100TmaWarpSpecializedILi4ELi2ELi32ELb1ELb0EEEJSG_NS5_IJNSR_ISE_SB_EENSR_ISF_SB_EEEEESH_SI_SH_SI_NS1B_6fusion15FusionCallbacksIS1F_NS1J_17LinearCombinationISH_fSH_fLNS_15FloatRoundStyleE2EEESG_S1I_JEEENS4_5SM1004TMEM4LOAD26SM100_TMEM_LOAD_32dp32b32xESY_S18_NS4_39AutoVectorizingCopyWithAssumedAlignmentILi128EEENS4_14SM90_TMA_STOREES18_S1U_S1U_EEEvvEEEEvNT_6ParamsE,"a",@progbits
	.sectionflags	@""
	.align	4
.nv.constant0._ZN7cutlass13device_kernelINS_4gemm6kernel13GemmUniversalIN4cute5tupleIJiiiiEEENS1_10collective13CollectiveMmaINS1_35MainloopSm100TmaUmmaWarpSpecializedILi12ELi2ELi4ENS5_IJNS4_1CILi1EEESB_SB_EEEEENS5_IJNSA_ILi128EEESE_NSA_ILi32EEEEEENS_10bfloat16_tENS5_IJlSB_lEEESH_SI_NS4_8TiledMMAINS4_8MMA_AtomIJNS4_20SM100_MMA_F16BF16_SSISH_SH_fLi128ELi128ELNS4_4UMMA5MajorE0ELSN_0ELNSM_7ScaleInE0ELSO_0EEEEEENS4_6LayoutISC_NS5_IJNSA_ILi0EEESS_SS_EEEEENS5_IJNS4_10UnderscoreESV_SV_EEEEENS4_13SM90_TMA_LOADENS4_14ComposedLayoutINS4_7SwizzleILi2ELi4ELi3EEENS4_18smem_ptr_flag_bitsILi16EEENSR_INS5_IJNSA_ILi8EEESF_EEENS5_IJSF_SB_EEEEEEEvNS4_8identityESY_S18_vS19_EENS_8epilogue10collective18CollectiveEpilogueINS1B_23Sm100TmaWarpSpecializedILi4ELi2ELi32ELb1ELb0EEEJSG_NS5_IJNSR_ISE_SB_EENSR_ISF_SB_EEEEESH_SI_SH_SI_NS1B_6fusion15FusionCallbacksIS1F_NS1J_17LinearCombinationISH_fSH_fLNS_15FloatRoundStyleE2EEESG_S1I_JEEENS4_5SM1004TMEM4LOAD26SM100_TMEM_LOAD_32dp32b32xESY_S18_NS4_39AutoVectorizingCopyWithAssumedAlignmentILi128EEENS4_14SM90_TMA_STOREES18_S1U_S1U_EEEvvEEEEvNT_6ParamsE:
	.zero		2944


//--------------------- SYMBOLS --------------------------

	.type		.nv.reservedSmem.offset0,@object
	.size		.nv.reservedSmem.offset0,0x4
	.type		.nv.reservedSmem.cap,@object
	.size		.nv.reservedSmem.cap,0x4
	.type		__assertfail,@function
